//
// Generated by NVIDIA NVVM Compiler
//
// Compiler Build ID: CL-36424714
// Cuda compilation tools, release 13.0, V13.0.88
// Based on NVVM 20.0.0
//

.version 9.0
.target sm_100
.address_size 64

	// .globl	_Z14gaussianFilterPhPfii
.const .align 1 .b8 G_Filter_Kernel[25];
// _ZZ14gaussianFilterPhPfiiE3ins has been demoted
// _ZZ12maxReductionPfS_jE4data has been demoted

.visible .entry _Z14gaussianFilterPhPfii(
	.param .u64 .ptr .align 1 _Z14gaussianFilterPhPfii_param_0,
	.param .u64 .ptr .align 1 _Z14gaussianFilterPhPfii_param_1,
	.param .u32 _Z14gaussianFilterPhPfii_param_2,
	.param .u32 _Z14gaussianFilterPhPfii_param_3
)
{
	.reg .pred 	%p<12>;
	.reg .b16 	%rs<43>;
	.reg .b32 	%r<68>;
	.reg .b32 	%f<41>;
	.reg .b64 	%rd<11>;
	// demoted variable
	.shared .align 1 .b8 _ZZ14gaussianFilterPhPfiiE3ins[256];
	ld.param.u64 	%rd1, [_Z14gaussianFilterPhPfii_param_0];
	ld.param.u64 	%rd2, [_Z14gaussianFilterPhPfii_param_1];
	ld.param.u32 	%r9, [_Z14gaussianFilterPhPfii_param_2];
	ld.param.u32 	%r10, [_Z14gaussianFilterPhPfii_param_3];
	mov.u32 	%r1, %tid.x;
	mov.u32 	%r2, %tid.y;
	mov.u32 	%r11, %ctaid.y;
	mad.lo.s32 	%r12, %r11, 12, %r2;
	mov.u32 	%r13, %ctaid.x;
	mad.lo.s32 	%r14, %r13, 12, %r1;
	add.s32 	%r5, %r12, -2;
	add.s32 	%r15, %r14, -2;
	setp.lt.u32 	%p1, %r12, 2;
	setp.ge.s32 	%p2, %r5, %r10;
	or.pred  	%p3, %p1, %p2;
	setp.lt.s32 	%p4, %r14, 2;
	or.pred  	%p5, %p4, %p3;
	setp.ge.s32 	%p6, %r15, %r9;
	shl.b32 	%r16, %r2, 4;
	mov.u32 	%r17, _ZZ14gaussianFilterPhPfiiE3ins;
	add.s32 	%r18, %r17, %r16;
	add.s32 	%r6, %r18, %r1;
	or.pred  	%p7, %p5, %p6;
	@%p7 bra 	$L__BB0_2;
	cvta.to.global.u64 	%rd3, %rd1;
	mul.lo.s32 	%r19, %r9, %r5;
	cvt.s64.s32 	%rd4, %r19;
	cvt.u64.u32 	%rd5, %r14;
	add.s64 	%rd6, %rd4, %rd5;
	add.s64 	%rd7, %rd3, %rd6;
	ld.global.u8 	%rs2, [%rd7+-2];
	st.shared.u8 	[%r6], %rs2;
	bra.uni 	$L__BB0_3;
$L__BB0_2:
	mov.b16 	%rs1, 0;
	st.shared.u8 	[%r6], %rs1;
$L__BB0_3:
	bar.sync 	0;
	max.u32 	%r21, %r1, %r2;
	setp.gt.u32 	%p8, %r21, 11;
	@%p8 bra 	$L__BB0_6;
	ld.shared.u8 	%r22, [%r6+3];
	ld.shared.u8 	%r23, [%r6+2];
	prmt.b32 	%r24, %r23, %r22, 0x3340U;
	ld.shared.u8 	%r25, [%r6+1];
	ld.shared.u8 	%r26, [%r6];
	prmt.b32 	%r27, %r26, %r25, 0x3340U;
	prmt.b32 	%r28, %r27, %r24, 0x5410U;
	ld.const.u8 	%r29, [G_Filter_Kernel+3];
	ld.const.u8 	%r30, [G_Filter_Kernel+2];
	prmt.b32 	%r31, %r30, %r29, 0x3340U;
	ld.const.u8 	%r32, [G_Filter_Kernel+1];
	ld.const.u8 	%r33, [G_Filter_Kernel];
	prmt.b32 	%r34, %r33, %r32, 0x3340U;
	prmt.b32 	%r35, %r34, %r31, 0x5410U;
	mov.b32 	%r36, 0;
	dp4a.u32.u32 	%r37, %r28, %r35, %r36;
	ld.shared.u8 	%rs3, [%r6+4];
	ld.shared.u8 	%rs4, [%r6+16];
	mov.b32 	%r38, {%rs3, %rs4};
	ld.const.u8 	%r39, [G_Filter_Kernel+5];
	ld.const.u8 	%r40, [G_Filter_Kernel+4];
	prmt.b32 	%r41, %r40, %r39, 0x3340U;
	prmt.b32 	%r42, %r43, %r44, 0x3340U;
	prmt.b32 	%r45, %r41, %r42, 0x5410U;
	dp2a.lo.u32.u32 	%r46, %r38, %r45, %r36;
	add.s32 	%r47, %r46, %r37;
	cvt.rn.f32.u32 	%f2, %r47;
	ld.const.u8 	%rs5, [G_Filter_Kernel+6];
	ld.shared.u8 	%rs6, [%r6+17];
	mul.wide.u16 	%r48, %rs6, %rs5;
	cvt.rn.f32.u32 	%f3, %r48;
	add.f32 	%f4, %f2, %f3;
	ld.const.u8 	%rs7, [G_Filter_Kernel+7];
	ld.shared.u8 	%rs8, [%r6+18];
	mul.wide.u16 	%r49, %rs8, %rs7;
	cvt.rn.f32.u32 	%f5, %r49;
	add.f32 	%f6, %f4, %f5;
	ld.const.u8 	%rs9, [G_Filter_Kernel+8];
	ld.shared.u8 	%rs10, [%r6+19];
	mul.wide.u16 	%r50, %rs10, %rs9;
	cvt.rn.f32.u32 	%f7, %r50;
	add.f32 	%f8, %f6, %f7;
	ld.const.u8 	%rs11, [G_Filter_Kernel+9];
	ld.shared.u8 	%rs12, [%r6+20];
	mul.wide.u16 	%r51, %rs12, %rs11;
	cvt.rn.f32.u32 	%f9, %r51;
	add.f32 	%f10, %f8, %f9;
	ld.const.u8 	%rs13, [G_Filter_Kernel+10];
	ld.shared.u8 	%rs14, [%r6+32];
	mul.wide.u16 	%r52, %rs14, %rs13;
	cvt.rn.f32.u32 	%f11, %r52;
	add.f32 	%f12, %f10, %f11;
	ld.const.u8 	%rs15, [G_Filter_Kernel+11];
	ld.shared.u8 	%rs16, [%r6+33];
	mul.wide.u16 	%r53, %rs16, %rs15;
	cvt.rn.f32.u32 	%f13, %r53;
	add.f32 	%f14, %f12, %f13;
	ld.const.u8 	%rs17, [G_Filter_Kernel+12];
	ld.shared.u8 	%rs18, [%r6+34];
	mul.wide.u16 	%r54, %rs18, %rs17;
	cvt.rn.f32.u32 	%f15, %r54;
	add.f32 	%f16, %f14, %f15;
	ld.const.u8 	%rs19, [G_Filter_Kernel+13];
	ld.shared.u8 	%rs20, [%r6+35];
	mul.wide.u16 	%r55, %rs20, %rs19;
	cvt.rn.f32.u32 	%f17, %r55;
	add.f32 	%f18, %f16, %f17;
	ld.const.u8 	%rs21, [G_Filter_Kernel+14];
	ld.shared.u8 	%rs22, [%r6+36];
	mul.wide.u16 	%r56, %rs22, %rs21;
	cvt.rn.f32.u32 	%f19, %r56;
	add.f32 	%f20, %f18, %f19;
	ld.const.u8 	%rs23, [G_Filter_Kernel+15];
	ld.shared.u8 	%rs24, [%r6+48];
	mul.wide.u16 	%r57, %rs24, %rs23;
	cvt.rn.f32.u32 	%f21, %r57;
	add.f32 	%f22, %f20, %f21;
	ld.const.u8 	%rs25, [G_Filter_Kernel+16];
	ld.shared.u8 	%rs26, [%r6+49];
	mul.wide.u16 	%r58, %rs26, %rs25;
	cvt.rn.f32.u32 	%f23, %r58;
	add.f32 	%f24, %f22, %f23;
	ld.const.u8 	%rs27, [G_Filter_Kernel+17];
	ld.shared.u8 	%rs28, [%r6+50];
	mul.wide.u16 	%r59, %rs28, %rs27;
	cvt.rn.f32.u32 	%f25, %r59;
	add.f32 	%f26, %f24, %f25;
	ld.const.u8 	%rs29, [G_Filter_Kernel+18];
	ld.shared.u8 	%rs30, [%r6+51];
	mul.wide.u16 	%r60, %rs30, %rs29;
	cvt.rn.f32.u32 	%f27, %r60;
	add.f32 	%f28, %f26, %f27;
	ld.const.u8 	%rs31, [G_Filter_Kernel+19];
	ld.shared.u8 	%rs32, [%r6+52];
	mul.wide.u16 	%r61, %rs32, %rs31;
	cvt.rn.f32.u32 	%f29, %r61;
	add.f32 	%f30, %f28, %f29;
	ld.const.u8 	%rs33, [G_Filter_Kernel+20];
	ld.shared.u8 	%rs34, [%r6+64];
	mul.wide.u16 	%r62, %rs34, %rs33;
	cvt.rn.f32.u32 	%f31, %r62;
	add.f32 	%f32, %f30, %f31;
	ld.const.u8 	%rs35, [G_Filter_Kernel+21];
	ld.shared.u8 	%rs36, [%r6+65];
	mul.wide.u16 	%r63, %rs36, %rs35;
	cvt.rn.f32.u32 	%f33, %r63;
	add.f32 	%f34, %f32, %f33;
	ld.const.u8 	%rs37, [G_Filter_Kernel+22];
	ld.shared.u8 	%rs38, [%r6+66];
	mul.wide.u16 	%r64, %rs38, %rs37;
	cvt.rn.f32.u32 	%f35, %r64;
	add.f32 	%f36, %f34, %f35;
	ld.const.u8 	%rs39, [G_Filter_Kernel+23];
	ld.shared.u8 	%rs40, [%r6+67];
	mul.wide.u16 	%r65, %rs40, %rs39;
	cvt.rn.f32.u32 	%f37, %r65;
	add.f32 	%f38, %f36, %f37;
	ld.const.u8 	%rs41, [G_Filter_Kernel+24];
	ld.shared.u8 	%rs42, [%r6+68];
	mul.wide.u16 	%r66, %rs42, %rs41;
	cvt.rn.f32.u32 	%f39, %r66;
	add.f32 	%f1, %f38, %f39;
	setp.ge.s32 	%p9, %r12, %r10;
	setp.ge.s32 	%p10, %r14, %r9;
	or.pred  	%p11, %p10, %p9;
	@%p11 bra 	$L__BB0_6;
	div.rn.f32 	%f40, %f1, 0f431F0000;
	mad.lo.s32 	%r67, %r9, %r12, %r14;
	cvta.to.global.u64 	%rd8, %rd2;
	mul.wide.s32 	%rd9, %r67, 4;
	add.s64 	%rd10, %rd8, %rd9;
	st.global.f32 	[%rd10], %f40;
$L__BB0_6:
	ret;

}
	// .globl	_Z22floatArrToUnsignedCharPfPhi
.visible .entry _Z22floatArrToUnsignedCharPfPhi(
	.param .u64 .ptr .align 1 _Z22floatArrToUnsignedCharPfPhi_param_0,
	.param .u64 .ptr .align 1 _Z22floatArrToUnsignedCharPfPhi_param_1,
	.param .u32 _Z22floatArrToUnsignedCharPfPhi_param_2
)
{
	.reg .pred 	%p<3>;
	.reg .b32 	%r<13>;
	.reg .b32 	%f<2>;
	.reg .b64 	%rd<9>;

	ld.param.u64 	%rd3, [_Z22floatArrToUnsignedCharPfPhi_param_0];
	ld.param.u64 	%rd4, [_Z22floatArrToUnsignedCharPfPhi_param_1];
	ld.param.u32 	%r5, [_Z22floatArrToUnsignedCharPfPhi_param_2];
	mov.u32 	%r6, %tid.x;
	mov.u32 	%r7, %ctaid.x;
	shl.b32 	%r8, %r7, 9;
	add.s32 	%r12, %r8, %r6;
	setp.ge.s32 	%p1, %r12, %r5;
	@%p1 bra 	$L__BB1_3;
	mov.u32 	%r9, %nctaid.x;
	mov.u32 	%r10, %ntid.x;
	mul.lo.s32 	%r2, %r10, %r9;
	cvta.to.global.u64 	%rd1, %rd3;
	cvta.to.global.u64 	%rd2, %rd4;
$L__BB1_2:
	cvt.s64.s32 	%rd5, %r12;
	mul.wide.s32 	%rd6, %r12, 4;
	add.s64 	%rd7, %rd1, %rd6;
	ld.global.f32 	%f1, [%rd7];
	cvt.rzi.u32.f32 	%r11, %f1;
	add.s64 	%rd8, %rd2, %rd5;
	st.global.u8 	[%rd8], %r11;
	add.s32 	%r12, %r12, %r2;
	setp.lt.s32 	%p2, %r12, %r5;
	@%p2 bra 	$L__BB1_2;
$L__BB1_3:
	ret;

}
	// .globl	_Z12maxReductionPfS_j
.visible .entry _Z12maxReductionPfS_j(
	.param .u64 .ptr .align 1 _Z12maxReductionPfS_j_param_0,
	.param .u64 .ptr .align 1 _Z12maxReductionPfS_j_param_1,
	.param .u32 _Z12maxReductionPfS_j_param_2
)
{
	.reg .pred 	%p<21>;
	.reg .b32 	%r<12>;
	.reg .b32 	%f<28>;
	.reg .b64 	%rd<11>;
	// demoted variable
	.shared .align 4 .b8 _ZZ12maxReductionPfS_jE4data[2048];
	ld.param.u64 	%rd3, [_Z12maxReductionPfS_j_param_0];
	ld.param.u64 	%rd2, [_Z12maxReductionPfS_j_param_1];
	ld.param.u32 	%r6, [_Z12maxReductionPfS_j_param_2];
	cvta.to.global.u64 	%rd1, %rd3;
	mov.u32 	%r1, %tid.x;
	mov.u32 	%r7, %ntid.x;
	mov.u32 	%r2, %ctaid.x;
	mul.lo.s32 	%r8, %r7, %r2;
	shl.b32 	%r9, %r8, 1;
	add.s32 	%r3, %r9, %r1;
	setp.ge.u32 	%p1, %r3, %r6;
	mov.f32 	%f26, 0f00000000;
	@%p1 bra 	$L__BB2_2;
	mul.wide.u32 	%rd4, %r3, 4;
	add.s64 	%rd5, %rd1, %rd4;
	ld.global.f32 	%f26, [%rd5];
$L__BB2_2:
	shl.b32 	%r10, %r1, 2;
	mov.u32 	%r11, _ZZ12maxReductionPfS_jE4data;
	add.s32 	%r4, %r11, %r10;
	st.shared.f32 	[%r4], %f26;
	add.s32 	%r5, %r3, 256;
	setp.ge.u32 	%p2, %r5, %r6;
	mov.f32 	%f27, 0f00000000;
	@%p2 bra 	$L__BB2_4;
	mul.wide.u32 	%rd6, %r5, 4;
	add.s64 	%rd7, %rd1, %rd6;
	ld.global.f32 	%f27, [%rd7];
$L__BB2_4:
	st.shared.f32 	[%r4+1024], %f27;
	bar.sync 	0;
	setp.gt.u32 	%p3, %r1, 255;
	@%p3 bra 	$L__BB2_7;
	ld.shared.f32 	%f16, [%r4];
	ld.shared.f32 	%f5, [%r4+1024];
	setp.geu.f32 	%p4, %f16, %f5;
	@%p4 bra 	$L__BB2_7;
	st.shared.f32 	[%r4], %f5;
$L__BB2_7:
	bar.sync 	0;
	setp.gt.u32 	%p5, %r1, 127;
	@%p5 bra 	$L__BB2_10;
	ld.shared.f32 	%f17, [%r4];
	ld.shared.f32 	%f6, [%r4+512];
	setp.geu.f32 	%p6, %f17, %f6;
	@%p6 bra 	$L__BB2_10;
	st.shared.f32 	[%r4], %f6;
$L__BB2_10:
	bar.sync 	0;
	setp.gt.u32 	%p7, %r1, 63;
	@%p7 bra 	$L__BB2_13;
	ld.shared.f32 	%f18, [%r4];
	ld.shared.f32 	%f7, [%r4+256];
	setp.geu.f32 	%p8, %f18, %f7;
	@%p8 bra 	$L__BB2_13;
	st.shared.f32 	[%r4], %f7;
$L__BB2_13:
	bar.sync 	0;
	setp.gt.u32 	%p9, %r1, 31;
	@%p9 bra 	$L__BB2_16;
	ld.shared.f32 	%f19, [%r4];
	ld.shared.f32 	%f8, [%r4+128];
	setp.geu.f32 	%p10, %f19, %f8;
	@%p10 bra 	$L__BB2_16;
	st.shared.f32 	[%r4], %f8;
$L__BB2_16:
	bar.sync 	0;
	setp.gt.u32 	%p11, %r1, 15;
	@%p11 bra 	$L__BB2_19;
	ld.shared.f32 	%f20, [%r4];
	ld.shared.f32 	%f9, [%r4+64];
	setp.geu.f32 	%p12, %f20, %f9;
	@%p12 bra 	$L__BB2_19;
	st.shared.f32 	[%r4], %f9;
$L__BB2_19:
	bar.sync 	0;
	setp.gt.u32 	%p13, %r1, 7;
	@%p13 bra 	$L__BB2_22;
	ld.shared.f32 	%f21, [%r4];
	ld.shared.f32 	%f10, [%r4+32];
	setp.geu.f32 	%p14, %f21, %f10;
	@%p14 bra 	$L__BB2_22;
	st.shared.f32 	[%r4], %f10;
$L__BB2_22:
	bar.sync 	0;
	setp.gt.u32 	%p15, %r1, 3;
	@%p15 bra 	$L__BB2_25;
	ld.shared.f32 	%f22, [%r4];
	ld.shared.f32 	%f11, [%r4+16];
	setp.geu.f32 	%p16, %f22, %f11;
	@%p16 bra 	$L__BB2_25;
	st.shared.f32 	[%r4], %f11;
$L__BB2_25:
	bar.sync 	0;
	setp.gt.u32 	%p17, %r1, 1;
	@%p17 bra 	$L__BB2_28;
	ld.shared.f32 	%f23, [%r4];
	ld.shared.f32 	%f12, [%r4+8];
	setp.geu.f32 	%p18, %f23, %f12;
	@%p18 bra 	$L__BB2_28;
	st.shared.f32 	[%r4], %f12;
$L__BB2_28:
	bar.sync 	0;
	setp.ne.s32 	%p19, %r1, 0;
	@%p19 bra 	$L__BB2_32;
	ld.shared.f32 	%f24, [%r4];
	ld.shared.f32 	%f13, [_ZZ12maxReductionPfS_jE4data+4];
	setp.geu.f32 	%p20, %f24, %f13;
	@%p20 bra 	$L__BB2_31;
	st.shared.f32 	[%r4], %f13;
$L__BB2_31:
	ld.shared.f32 	%f25, [_ZZ12maxReductionPfS_jE4data];
	cvta.to.global.u64 	%rd8, %rd2;
	mul.wide.u32 	%rd9, %r2, 4;
	add.s64 	%rd10, %rd8, %rd9;
	st.global.f32 	[%rd10], %f25;
$L__BB2_32:
	ret;

}


// ===== COMPILED SASS (sm_100) =====

	.target	sm_100

	.elftype	@"ET_EXEC"


//--------------------- .note.nv.tkinfo           --------------------------
	.section	.note.nv.tkinfo,"",@"SHT_NOTE"
	.sectionflags	@"SHF_NOTE_NV_TKINFO"
	.tkinfo
        /*0018*/ 	.word	0x00000002
        /*0030*/ 	.string	""
        /*0030*/ 	.string	"ptxas"
        /*0030*/ 	.string	"Cuda compilation tools, release 13.0, V13.0.88"
        /*0030*/ 	.string	"Build cuda_13.0.r13.0/compiler.36424714_0"
        /*0030*/ 	.string	"-arch sm_100 -m 64 "



//--------------------- .note.nv.cuinfo           --------------------------
	.section	.note.nv.cuinfo,"",@"SHT_NOTE"
	.sectionflags	@"SHF_NOTE_NV_CUINFO"
        /*0018*/ 	.short	0x0002
        /*001a*/ 	.short	0x0064
        /*001c*/ 	.short	0x0082
	.zero		2


//--------------------- .nv.info                  --------------------------
	.section	.nv.info,"",@"SHT_CUDA_INFO"
	.align	4


	//----- nvinfo : EIATTR_REGCOUNT
	.align		4
        /*0000*/ 	.byte	0x04, 0x2f
        /*0002*/ 	.short	(.L_2 - .L_1)
	.align		4
.L_1:
        /*0004*/ 	.word	index@(_Z14gaussianFilterPhPfii)
        /*0008*/ 	.word	0x00000011


	//----- nvinfo : EIATTR_FRAME_SIZE
	.align		4
.L_2:
        /*000c*/ 	.byte	0x04, 0x11
        /*000e*/ 	.short	(.L_4 - .L_3)
	.align		4
.L_3:
        /*0010*/ 	.word	index@($__internal_0_$__cuda_sm3x_div_rn_noftz_f32_slowpath)
        /*0014*/ 	.word	0x00000000


	//----- nvinfo : EIATTR_FRAME_SIZE
	.align		4
.L_4:
        /*0018*/ 	.byte	0x04, 0x11
        /*001a*/ 	.short	(.L_6 - .L_5)
	.align		4
.L_5:
        /*001c*/ 	.word	index@(_Z14gaussianFilterPhPfii)
        /*0020*/ 	.word	0x00000000


	//----- nvinfo : EIATTR_REGCOUNT
	.align		4
.L_6:
        /*0024*/ 	.byte	0x04, 0x2f
        /*0026*/ 	.short	(.L_8 - .L_7)
	.align		4
.L_7:
        /*0028*/ 	.word	index@(_Z22floatArrToUnsignedCharPfPhi)
        /*002c*/ 	.word	0x0000000c


	//----- nvinfo : EIATTR_FRAME_SIZE
	.align		4
.L_8:
        /*0030*/ 	.byte	0x04, 0x11
        /*0032*/ 	.short	(.L_10 - .L_9)
	.align		4
.L_9:
        /*0034*/ 	.word	index@(_Z22floatArrToUnsignedCharPfPhi)
        /*0038*/ 	.word	0x00000000


	//----- nvinfo : EIATTR_REGCOUNT
	.align		4
.L_10:
        /*003c*/ 	.byte	0x04, 0x2f
        /*003e*/ 	.short	(.L_12 - .L_11)
	.align		4
.L_11:
        /*0040*/ 	.word	index@(_Z12maxReductionPfS_j)
        /*0044*/ 	.word	0x0000000e


	//----- nvinfo : EIATTR_FRAME_SIZE
	.align		4
.L_12:
        /*0048*/ 	.byte	0x04, 0x11
        /*004a*/ 	.short	(.L_14 - .L_13)
	.align		4
.L_13:
        /*004c*/ 	.word	index@(_Z12maxReductionPfS_j)
        /*0050*/ 	.word	0x00000000


	//----- nvinfo : EIATTR_MIN_STACK_SIZE
	.align		4
.L_14:
        /*0054*/ 	.byte	0x04, 0x12
        /*0056*/ 	.short	(.L_16 - .L_15)
	.align		4
.L_15:
        /*0058*/ 	.word	index@(_Z12maxReductionPfS_j)
        /*005c*/ 	.word	0x00000000


	//----- nvinfo : EIATTR_MIN_STACK_SIZE
	.align		4
.L_16:
        /*0060*/ 	.byte	0x04, 0x12
        /*0062*/ 	.short	(.L_18 - .L_17)
	.align		4
.L_17:
        /*0064*/ 	.word	index@(_Z22floatArrToUnsignedCharPfPhi)
        /*0068*/ 	.word	0x00000000


	//----- nvinfo : EIATTR_MIN_STACK_SIZE
	.align		4
.L_18:
        /*006c*/ 	.byte	0x04, 0x12
        /*006e*/ 	.short	(.L_20 - .L_19)
	.align		4
.L_19:
        /*0070*/ 	.word	index@(_Z14gaussianFilterPhPfii)
        /*0074*/ 	.word	0x00000000
.L_20:


//--------------------- .nv.compat                --------------------------
	.section	.nv.compat,"",@"SHT_CUDA_COMPAT_INFO"
	.align	4
        /*0000*/ 	.byte	0x02, 0x09, 0x00, 0x00, 0x02, 0x02, 0x01, 0x00, 0x02, 0x05, 0x05, 0x00, 0x03, 0x07, 0x01, 0x01
        /*0010*/ 	.byte	0x02, 0x03, 0x00, 0x00, 0x02, 0x06, 0x01, 0x00, 0x04, 0x0b, 0x08, 0x00, 0x01, 0x00, 0x00, 0x00
        /*0020*/ 	.byte	0x00, 0x00, 0x00, 0x00


//--------------------- .nv.info._Z12maxReductionPfS_j --------------------------
	.section	.nv.info._Z12maxReductionPfS_j,"",@"SHT_CUDA_INFO"
	.sectionflags	@""
	.align	4


	//----- nvinfo : EIATTR_CUDA_API_VERSION
	.align		4
        /*0000*/ 	.byte	0x04, 0x37
        /*0002*/ 	.short	(.L_22 - .L_21)
.L_21:
        /*0004*/ 	.word	0x00000082


	//----- nvinfo : EIATTR_KPARAM_INFO
	.align		4
.L_22:
        /*0008*/ 	.byte	0x04, 0x17
        /*000a*/ 	.short	(.L_24 - .L_23)
.L_23:
        /*000c*/ 	.word	0x00000000
        /*0010*/ 	.short	0x0002
        /*0012*/ 	.short	0x0010
        /*0014*/ 	.byte	0x00, 0xf0, 0x11, 0x00


	//----- nvinfo : EIATTR_KPARAM_INFO
	.align		4
.L_24:
        /*0018*/ 	.byte	0x04, 0x17
        /*001a*/ 	.short	(.L_26 - .L_25)
.L_25:
        /*001c*/ 	.word	0x00000000
        /*0020*/ 	.short	0x0001
        /*0022*/ 	.short	0x0008
        /*0024*/ 	.byte	0x00, 0xf5, 0x21, 0x00


	//----- nvinfo : EIATTR_KPARAM_INFO
	.align		4
.L_26:
        /*0028*/ 	.byte	0x04, 0x17
        /*002a*/ 	.short	(.L_28 - .L_27)
.L_27:
        /*002c*/ 	.word	0x00000000
        /*0030*/ 	.short	0x0000
        /*0032*/ 	.short	0x0000
        /*0034*/ 	.byte	0x00, 0xf5, 0x21, 0x00


	//----- nvinfo : EIATTR_SPARSE_MMA_MASK
	.align		4
.L_28:
        /*0038*/ 	.byte	0x03, 0x50
        /*003a*/ 	.short	0x0000


	//----- nvinfo : EIATTR_MAXREG_COUNT
	.align		4
        /*003c*/ 	.byte	0x03, 0x1b
        /*003e*/ 	.short	0x00ff


	//----- nvinfo : EIATTR_NUM_BARRIERS
	.align		4
        /*0040*/ 	.byte	0x02, 0x4c
        /*0042*/ 	.byte	0x01
	.zero		1


	//----- nvinfo : EIATTR_MERCURY_ISA_VERSION
	.align		4
        /*0044*/ 	.byte	0x03, 0x5f
        /*0046*/ 	.short	0x0101


	//----- nvinfo : EIATTR_VRC_CTA_INIT_COUNT
	.align		4
        /*0048*/ 	.byte	0x02, 0x4a
	.zero		1
	.zero		1


	//----- nvinfo : EIATTR_EXIT_INSTR_OFFSETS
	.align		4
        /*004c*/ 	.byte	0x04, 0x1c
        /*004e*/ 	.short	(.L_30 - .L_29)


	//   ....[0]....
.L_29:
        /*0050*/ 	.word	0x00000630


	//   ....[1]....
        /*0054*/ 	.word	0x000006c0


	//----- nvinfo : EIATTR_CRS_STACK_SIZE
	.align		4
.L_30:
        /*0058*/ 	.byte	0x04, 0x1e
        /*005a*/ 	.short	(.L_32 - .L_31)
.L_31:
        /*005c*/ 	.word	0x00000000


	//----- nvinfo : EIATTR_CBANK_PARAM_SIZE
	.align		4
.L_32:
        /*0060*/ 	.byte	0x03, 0x19
        /*0062*/ 	.short	0x0014


	//----- nvinfo : EIATTR_PARAM_CBANK
	.align		4
        /*0064*/ 	.byte	0x04, 0x0a
        /*0066*/ 	.short	(.L_34 - .L_33)
	.align		4
.L_33:
        /*0068*/ 	.word	index@(.nv.constant0._Z12maxReductionPfS_j)
        /*006c*/ 	.short	0x0380
        /*006e*/ 	.short	0x0014


	//----- nvinfo : EIATTR_SW_WAR
	.align		4
.L_34:
        /*0070*/ 	.byte	0x04, 0x36
        /*0072*/ 	.short	(.L_36 - .L_35)
.L_35:
        /*0074*/ 	.word	0x00000008
.L_36:


//--------------------- .nv.info._Z22floatArrToUnsignedCharPfPhi --------------------------
	.section	.nv.info._Z22floatArrToUnsignedCharPfPhi,"",@"SHT_CUDA_INFO"
	.sectionflags	@""
	.align	4


	//----- nvinfo : EIATTR_CUDA_API_VERSION
	.align		4
        /*0000*/ 	.byte	0x04, 0x37
        /*0002*/ 	.short	(.L_38 - .L_37)
.L_37:
        /*0004*/ 	.word	0x00000082


	//----- nvinfo : EIATTR_KPARAM_INFO
	.align		4
.L_38:
        /*0008*/ 	.byte	0x04, 0x17
        /*000a*/ 	.short	(.L_40 - .L_39)
.L_39:
        /*000c*/ 	.word	0x00000000
        /*0010*/ 	.short	0x0002
        /*0012*/ 	.short	0x0010
        /*0014*/ 	.byte	0x00, 0xf0, 0x11, 0x00


	//----- nvinfo : EIATTR_KPARAM_INFO
	.align		4
.L_40:
        /*0018*/ 	.byte	0x04, 0x17
        /*001a*/ 	.short	(.L_42 - .L_41)
.L_41:
        /*001c*/ 	.word	0x00000000
        /*0020*/ 	.short	0x0001
        /*0022*/ 	.short	0x0008
        /*0024*/ 	.byte	0x00, 0xf5, 0x21, 0x00


	//----- nvinfo : EIATTR_KPARAM_INFO
	.align		4
.L_42:
        /*0028*/ 	.byte	0x04, 0x17
        /*002a*/ 	.short	(.L_44 - .L_43)
.L_43:
        /*002c*/ 	.word	0x00000000
        /*0030*/ 	.short	0x0000
        /*0032*/ 	.short	0x0000
        /*0034*/ 	.byte	0x00, 0xf5, 0x21, 0x00


	//----- nvinfo : EIATTR_SPARSE_MMA_MASK
	.align		4
.L_44:
        /*0038*/ 	.byte	0x03, 0x50
        /*003a*/ 	.short	0x0000


	//----- nvinfo : EIATTR_MAXREG_COUNT
	.align		4
        /*003c*/ 	.byte	0x03, 0x1b
        /*003e*/ 	.short	0x00ff


	//----- nvinfo : EIATTR_MERCURY_ISA_VERSION
	.align		4
        /*0040*/ 	.byte	0x03, 0x5f
        /*0042*/ 	.short	0x0101


	//----- nvinfo : EIATTR_VRC_CTA_INIT_COUNT
	.align		4
        /*0044*/ 	.byte	0x02, 0x4a
	.zero		1
	.zero		1


	//----- nvinfo : EIATTR_EXIT_INSTR_OFFSETS
	.align		4
        /*0048*/ 	.byte	0x04, 0x1c
        /*004a*/ 	.short	(.L_46 - .L_45)


	//   ....[0]....
.L_45:
        /*004c*/ 	.word	0x00000060


	//   ....[1]....
        /*0050*/ 	.word	0x00000160


	//----- nvinfo : EIATTR_CRS_STACK_SIZE
	.align		4
.L_46:
        /*0054*/ 	.byte	0x04, 0x1e
        /*0056*/ 	.short	(.L_48 - .L_47)
.L_47:
        /*0058*/ 	.word	0x00000000


	//----- nvinfo : EIATTR_CBANK_PARAM_SIZE
	.align		4
.L_48:
        /*005c*/ 	.byte	0x03, 0x19
        /*005e*/ 	.short	0x0014


	//----- nvinfo : EIATTR_PARAM_CBANK
	.align		4
        /*0060*/ 	.byte	0x04, 0x0a
        /*0062*/ 	.short	(.L_50 - .L_49)
	.align		4
.L_49:
        /*0064*/ 	.word	index@(.nv.constant0._Z22floatArrToUnsignedCharPfPhi)
        /*0068*/ 	.short	0x0380
        /*006a*/ 	.short	0x0014


	//----- nvinfo : EIATTR_SW_WAR
	.align		4
.L_50:
        /*006c*/ 	.byte	0x04, 0x36
        /*006e*/ 	.short	(.L_52 - .L_51)
.L_51:
        /*0070*/ 	.word	0x00000008
.L_52:


//--------------------- .nv.info._Z14gaussianFilterPhPfii --------------------------
	.section	.nv.info._Z14gaussianFilterPhPfii,"",@"SHT_CUDA_INFO"
	.sectionflags	@""
	.align	4


	//----- nvinfo : EIATTR_CUDA_API_VERSION
	.align		4
        /*0000*/ 	.byte	0x04, 0x37
        /*0002*/ 	.short	(.L_54 - .L_53)
.L_53:
        /*0004*/ 	.word	0x00000082


	//----- nvinfo : EIATTR_KPARAM_INFO
	.align		4
.L_54:
        /*0008*/ 	.byte	0x04, 0x17
        /*000a*/ 	.short	(.L_56 - .L_55)
.L_55:
        /*000c*/ 	.word	0x00000000
        /*0010*/ 	.short	0x0003
        /*0012*/ 	.short	0x0014
        /*0014*/ 	.byte	0x00, 0xf0, 0x11, 0x00


	//----- nvinfo : EIATTR_KPARAM_INFO
	.align		4
.L_56:
        /*0018*/ 	.byte	0x04, 0x17
        /*001a*/ 	.short	(.L_58 - .L_57)
.L_57:
        /*001c*/ 	.word	0x00000000
        /*0020*/ 	.short	0x0002
        /*0022*/ 	.short	0x0010
        /*0024*/ 	.byte	0x00, 0xf0, 0x11, 0x00


	//----- nvinfo : EIATTR_KPARAM_INFO
	.align		4
.L_58:
        /*0028*/ 	.byte	0x04, 0x17
        /*002a*/ 	.short	(.L_60 - .L_59)
.L_59:
        /*002c*/ 	.word	0x00000000
        /*0030*/ 	.short	0x0001
        /*0032*/ 	.short	0x0008
        /*0034*/ 	.byte	0x00, 0xf5, 0x21, 0x00


	//----- nvinfo : EIATTR_KPARAM_INFO
	.align		4
.L_60:
        /*0038*/ 	.byte	0x04, 0x17
        /*003a*/ 	.short	(.L_62 - .L_61)
.L_61:
        /*003c*/ 	.word	0x00000000
        /*0040*/ 	.short	0x0000
        /*0042*/ 	.short	0x0000
        /*0044*/ 	.byte	0x00, 0xf5, 0x21, 0x00


	//----- nvinfo : EIATTR_SPARSE_MMA_MASK
	.align		4
.L_62:
        /*0048*/ 	.byte	0x03, 0x50
        /*004a*/ 	.short	0x0000


	//----- nvinfo : EIATTR_MAXREG_COUNT
	.align		4
        /*004c*/ 	.byte	0x03, 0x1b
        /*004e*/ 	.short	0x00ff


	//----- nvinfo : EIATTR_NUM_BARRIERS
	.align		4
        /*0050*/ 	.byte	0x02, 0x4c
        /*0052*/ 	.byte	0x01
	.zero		1


	//----- nvinfo : EIATTR_MERCURY_ISA_VERSION
	.align		4
        /*0054*/ 	.byte	0x03, 0x5f
        /*0056*/ 	.short	0x0101


	//----- nvinfo : EIATTR_VRC_CTA_INIT_COUNT
	.align		4
        /*0058*/ 	.byte	0x02, 0x4a
	.zero		1
	.zero		1


	//----- nvinfo : EIATTR_EXIT_INSTR_OFFSETS
	.align		4
        /*005c*/ 	.byte	0x04, 0x1c
        /*005e*/ 	.short	(.L_64 - .L_63)


	//   ....[0]....
.L_63:
        /*0060*/ 	.word	0x000001f0


	//   ....[1]....
        /*0064*/ 	.word	0x00000980


	//   ....[2]....
        /*0068*/ 	.word	0x00000b00


	//----- nvinfo : EIATTR_CRS_STACK_SIZE
	.align		4
.L_64:
        /*006c*/ 	.byte	0x04, 0x1e
        /*006e*/ 	.short	(.L_66 - .L_65)
.L_65:
        /*0070*/ 	.word	0x00000000


	//----- nvinfo : EIATTR_CBANK_PARAM_SIZE
	.align		4
.L_66:
        /*0074*/ 	.byte	0x03, 0x19
        /*0076*/ 	.short	0x0018


	//----- nvinfo : EIATTR_PARAM_CBANK
	.align		4
        /*0078*/ 	.byte	0x04, 0x0a
        /*007a*/ 	.short	(.L_68 - .L_67)
	.align		4
.L_67:
        /*007c*/ 	.word	index@(.nv.constant0._Z14gaussianFilterPhPfii)
        /*0080*/ 	.short	0x0380
        /*0082*/ 	.short	0x0018


	//----- nvinfo : EIATTR_SW_WAR
	.align		4
.L_68:
        /*0084*/ 	.byte	0x04, 0x36
        /*0086*/ 	.short	(.L_70 - .L_69)
.L_69:
        /*0088*/ 	.word	0x00000008
.L_70:


//--------------------- .nv.callgraph             --------------------------
	.section	.nv.callgraph,"",@"SHT_CUDA_CALLGRAPH"
	.align	4
	.sectionentsize	8
	.align		4
        /*0000*/ 	.word	0x00000000
	.align		4
        /*0004*/ 	.word	0xffffffff
	.align		4
        /*0008*/ 	.word	0x00000000
	.align		4
        /*000c*/ 	.word	0xfffffffe
	.align		4
        /*0010*/ 	.word	0x00000000
	.align		4
        /*0014*/ 	.word	0xfffffffd
	.align		4
        /*0018*/ 	.word	0x00000000
	.align		4
        /*001c*/ 	.word	0xfffffffc


//--------------------- .nv.constant3             --------------------------
	.section	.nv.constant3,"a",@progbits
.nv.constant3:
	.type		G_Filter_Kernel,@object
	.size		G_Filter_Kernel,(.L_0 - G_Filter_Kernel)
G_Filter_Kernel:
	.zero		25
.L_0:


//--------------------- .text._Z12maxReductionPfS_j --------------------------
	.section	.text._Z12maxReductionPfS_j,"ax",@progbits
	.align	128
        .global         _Z12maxReductionPfS_j
        .type           _Z12maxReductionPfS_j,@function
        .size           _Z12maxReductionPfS_j,(.L_x_35 - _Z12maxReductionPfS_j)
        .other          _Z12maxReductionPfS_j,@"STO_CUDA_ENTRY STV_DEFAULT"
_Z12maxReductionPfS_j:
.text._Z12maxReductionPfS_j:
[----:B------:R-:W-:Y:S01]  /*0000*/  LDC R1, c[0x0][0x37c] ;  /* 0x0000df00ff017b82 */ /* 0x000fe20000000800 */
[----:B------:R-:W0:Y:S01]  /*0010*/  S2R R0, SR_CTAID.X ;  /* 0x0000000000007919 */ /* 0x000e220000002500 */
[----:B------:R-:W0:Y:S01]  /*0020*/  LDCU UR4, c[0x0][0x360] ;  /* 0x00006c00ff0477ac */ /* 0x000e220008000800 */
[----:B------:R-:W-:Y:S01]  /*0030*/  IMAD.MOV.U32 R6, RZ, RZ, RZ ;  /* 0x000000ffff067224 */ /* 0x000fe200078e00ff */
[----:B------:R-:W1:Y:S01]  /*0040*/  S2R R11, SR_TID.X ;  /* 0x00000000000b7919 */ /* 0x000e620000002100 */
[----:B------:R-:W2:Y:S01]  /*0050*/  LDCU UR5, c[0x0][0x390] ;  /* 0x00007200ff0577ac */ /* 0x000ea20008000800 */
[----:B------:R-:W-:Y:S01]  /*0060*/  IMAD.MOV.U32 R8, RZ, RZ, RZ ;  /* 0x000000ffff087224 */ /* 0x000fe200078e00ff */
[----:B------:R-:W3:Y:S01]  /*0070*/  LDCU.64 UR6, c[0x0][0x358] ;  /* 0x00006b00ff0677ac */ /* 0x000ee20008000a00 */
[----:B0-----:R-:W-:-:S04]  /*0080*/  IMAD R2, R0, UR4, RZ ;  /* 0x0000000400027c24 */ /* 0x001fc8000f8e02ff */
[----:B-1----:R-:W-:-:S04]  /*0090*/  IMAD R7, R2, 0x2, R11 ;  /* 0x0000000202077824 */ /* 0x002fc800078e020b */
[C---:B------:R-:W-:Y:S01]  /*00a0*/  VIADD R9, R7.reuse, 0x100 ;  /* 0x0000010007097836 */ /* 0x040fe20000000000 */
[----:B--2---:R-:W-:-:S04]  /*00b0*/  ISETP.GE.U32.AND P0, PT, R7, UR5, PT ;  /* 0x0000000507007c0c */ /* 0x004fc8000bf06070 */
[----:B------:R-:W-:-:S09]  /*00c0*/  ISETP.GE.U32.AND P1, PT, R9, UR5, PT ;  /* 0x0000000509007c0c */ /* 0x000fd2000bf26070 */
[----:B------:R-:W0:Y:S08]  /*00d0*/  @!P0 LDC.64 R2, c[0x0][0x380] ;  /* 0x0000e000ff028b82 */ /* 0x000e300000000a00 */
[----:B------:R-:W1:Y:S01]  /*00e0*/  @!P1 LDC.64 R4, c[0x0][0x380] ;  /* 0x0000e000ff049b82 */ /* 0x000e620000000a00 */
[----:B0-----:R-:W-:-:S05]  /*00f0*/  @!P0 IMAD.WIDE.U32 R2, R7, 0x4, R2 ;  /* 0x0000000407028825 */ /* 0x001fca00078e0002 */
[----:B---3--:R-:W2:Y:S01]  /*0100*/  @!P0 LDG.E R6, desc[UR6][R2.64] ;  /* 0x0000000602068981 */ /* 0x008ea2000c1e1900 */
[----:B-1----:R-:W-:-:S05]  /*0110*/  @!P1 IMAD.WIDE.U32 R4, R9, 0x4, R4 ;  /* 0x0000000409049825 */ /* 0x002fca00078e0004 */
[----:B------:R0:W3:Y:S01]  /*0120*/  @!P1 LDG.E R8, desc[UR6][R4.64] ;  /* 0x0000000604089981 */ /* 0x0000e2000c1e1900 */
[----:B------:R-:W1:Y:S01]  /*0130*/  S2UR UR5, SR_CgaCtaId ;  /* 0x00000000000579c3 */ /* 0x000e620000008800 */
[----:B------:R-:W-:Y:S01]  /*0140*/  UMOV UR4, 0x400 ;  /* 0x0000040000047882 */ /* 0x000fe20000000000 */
[C---:B------:R-:W-:Y:S01]  /*0150*/  ISETP.GT.U32.AND P0, PT, R11.reuse, 0xff, PT ;  /* 0x000000ff0b00780c */ /* 0x040fe20003f04070 */
[----:B------:R-:W-:Y:S01]  /*0160*/  BSSY.RECONVERGENT B0, `(.L_x_0) ;  /* 0x0000011000007945 */ /* 0x000fe20003800200 */
[C---:B------:R-:W-:Y:S02]  /*0170*/  ISETP.GT.U32.AND P6, PT, R11.reuse, 0x7f, PT ;  /* 0x0000007f0b00780c */ /* 0x040fe40003fc4070 */
[C---:B------:R-:W-:Y:S02]  /*0180*/  ISETP.GT.U32.AND P5, PT, R11.reuse, 0x3f, PT ;  /* 0x0000003f0b00780c */ /* 0x040fe40003fa4070 */
[----:B------:R-:W-:Y:S01]  /*0190*/  ISETP.GT.U32.AND P4, PT, R11, 0x1f, PT ;  /* 0x0000001f0b00780c */ /* 0x000fe20003f84070 */
[----:B-1----:R-:W-:-:S06]  /*01a0*/  ULEA UR4, UR5, UR4, 0x18 ;  /* 0x0000000405047291 */ /* 0x002fcc000f8ec0ff */
[C---:B0-----:R-:W-:Y:S02]  /*01b0*/  LEA R5, R11.reuse, UR4, 0x2 ;  /* 0x000000040b057c11 */ /* 0x041fe4000f8e10ff */
[C---:B------:R-:W-:Y:S02]  /*01c0*/  ISETP.GT.U32.AND P3, PT, R11.reuse, 0xf, PT ;  /* 0x0000000f0b00780c */ /* 0x040fe40003f64070 */
[C---:B------:R-:W-:Y:S02]  /*01d0*/  ISETP.GT.U32.AND P2, PT, R11.reuse, 0x7, PT ;  /* 0x000000070b00780c */ /* 0x040fe40003f44070 */
[----:B------:R-:W-:Y:S01]  /*01e0*/  ISETP.GT.U32.AND P1, PT, R11, 0x3, PT ;  /* 0x000000030b00780c */ /* 0x000fe20003f24070 */
[----:B--2---:R0:W-:Y:S04]  /*01f0*/  STS [R5], R6 ;  /* 0x0000000605007388 */ /* 0x0041e80000000800 */
[----:B---3--:R0:W-:Y:S01]  /*0200*/  STS [R5+0x400], R8 ;  /* 0x0004000805007388 */ /* 0x0081e20000000800 */
[----:B------:R-:W-:Y:S06]  /*0210*/  BAR.SYNC.DEFER_BLOCKING 0x0 ;  /* 0x0000000000007b1d */ /* 0x000fec0000010000 */
[----:B------:R-:W-:Y:S05]  /*0220*/  @P0 BRA `(.L_x_1) ;  /* 0x0000000000100947 */ /* 0x000fea0003800000 */
[----:B------:R-:W-:Y:S04]  /*0230*/  LDS R2, [R5] ;  /* 0x0000000005027984 */ /* 0x000fe80000000800 */
[----:B------:R-:W1:Y:S02]  /*0240*/  LDS R3, [R5+0x400] ;  /* 0x0004000005037984 */ /* 0x000e640000000800 */
[----:B-1----:R-:W-:-:S13]  /*0250*/  FSETP.GEU.AND P0, PT, R2, R3, PT ;  /* 0x000000030200720b */ /* 0x002fda0003f0e000 */
[----:B------:R1:W-:Y:S02]  /*0260*/  @!P0 STS [R5], R3 ;  /* 0x0000000305008388 */ /* 0x0003e40000000800 */
.L_x_1:
[----:B------:R-:W-:Y:S05]  /*0270*/  BSYNC.RECONVERGENT B0 ;  /* 0x0000000000007941 */ /* 0x000fea0003800200 */
.L_x_0:
[----:B------:R-:W-:Y:S01]  /*0280*/  BAR.SYNC.DEFER_BLOCKING 0x0 ;  /* 0x0000000000007b1d */ /* 0x000fe20000010000 */
[----:B------:R-:W-:-:S05]  /*0290*/  ISETP.GT.U32.AND P0, PT, R11, 0x1, PT ;  /* 0x000000010b00780c */ /* 0x000fca0003f04070 */
[----:B------:R-:W-:Y:S04]  /*02a0*/  BSSY.RECONVERGENT B0, `(.L_x_2) ;  /* 0x0000006000007945 */ /* 0x000fe80003800200 */
[----:B------:R-:W-:Y:S05]  /*02b0*/  @P6 BRA `(.L_x_3) ;  /* 0x0000000000106947 */ /* 0x000fea0003800000 */
[----:B------:R-:W-:Y:S04]  /*02c0*/  LDS R2, [R5] ;  /* 0x0000000005027984 */ /* 0x000fe80000000800 */
[----:B-1----:R-:W1:Y:S02]  /*02d0*/  LDS R3, [R5+0x200] ;  /* 0x0002000005037984 */ /* 0x002e640000000800 */
[----:B-1----:R-:W-:-:S13]  /*02e0*/  FSETP.GEU.AND P6, PT, R2, R3, PT ;  /* 0x000000030200720b */ /* 0x002fda0003fce000 */
[----:B------:R2:W-:Y:S02]  /*02f0*/  @!P6 STS [R5], R3 ;  /* 0x000000030500e388 */ /* 0x0005e40000000800 */
.L_x_3:
[----:B------:R-:W-:Y:S05]  /*0300*/  BSYNC.RECONVERGENT B0 ;  /* 0x0000000000007941 */ /* 0x000fea0003800200 */
.L_x_2:
[----:B------:R-:W-:Y:S01]  /*0310*/  BAR.SYNC.DEFER_BLOCKING 0x0 ;  /* 0x0000000000007b1d */ /* 0x000fe20000010000 */
[----:B------:R-:W-:-:S05]  /*0320*/  ISETP.NE.AND P6, PT, R11, RZ, PT ;  /* 0x000000ff0b00720c */ /* 0x000fca0003fc5270 */
[----:B------:R-:W-:Y:S04]  /*0330*/  BSSY.RECONVERGENT B0, `(.L_x_4) ;  /* 0x0000006000007945 */ /* 0x000fe80003800200 */
[----:B------:R-:W-:Y:S05]  /*0340*/  @P5 BRA `(.L_x_5) ;  /* 0x0000000000105947 */ /* 0x000fea0003800000 */
[----:B------:R-:W-:Y:S04]  /*0350*/  LDS R2, [R5] ;  /* 0x0000000005027984 */ /* 0x000fe80000000800 */
[----:B-12---:R-:W1:Y:S02]  /*0360*/  LDS R3, [R5+0x100] ;  /* 0x0001000005037984 */ /* 0x006e640000000800 */
[----:B-1----:R-:W-:-:S13]  /*0370*/  FSETP.GEU.AND P5, PT, R2, R3, PT ;  /* 0x000000030200720b */ /* 0x002fda0003fae000 */
[----:B------:R3:W-:Y:S02]  /*0380*/  @!P5 STS [R5], R3 ;  /* 0x000000030500d388 */ /* 0x0007e40000000800 */
.L_x_5:
[----:B------:R-:W-:Y:S05]  /*0390*/  BSYNC.RECONVERGENT B0 ;  /* 0x0000000000007941 */ /* 0x000fea0003800200 */
.L_x_4:
[----:B------:R-:W-:Y:S06]  /*03a0*/  BAR.SYNC.DEFER_BLOCKING 0x0 ;  /* 0x0000000000007b1d */ /* 0x000fec0000010000 */
[----:B------:R-:W-:Y:S04]  /*03b0*/  BSSY.RECONVERGENT B0, `(.L_x_6) ;  /* 0x0000006000007945 */ /* 0x000fe80003800200 */
[----:B------:R-:W-:Y:S05]  /*03c0*/  @P4 BRA `(.L_x_7) ;  /* 0x0000000000104947 */ /* 0x000fea0003800000 */
[----:B------:R-:W-:Y:S04]  /*03d0*/  LDS R2, [R5] ;  /* 0x0000000005027984 */ /* 0x000fe80000000800 */
[----:B-123--:R-:W1:Y:S02]  /*03e0*/  LDS R3, [R5+0x80] ;  /* 0x0000800005037984 */ /* 0x00ee640000000800 */
[----:B-1----:R-:W-:-:S13]  /*03f0*/  FSETP.GEU.AND P4, PT, R2, R3, PT ;  /* 0x000000030200720b */ /* 0x002fda0003f8e000 */
[----:B------:R4:W-:Y:S02]  /*0400*/  @!P4 STS [R5], R3 ;  /* 0x000000030500c388 */ /* 0x0009e40000000800 */
.L_x_7:
[----:B------:R-:W-:Y:S05]  /*0410*/  BSYNC.RECONVERGENT B0 ;  /* 0x0000000000007941 */ /* 0x000fea0003800200 */
.L_x_6:
[----:B------:R-:W-:Y:S06]  /*0420*/  BAR.SYNC.DEFER_BLOCKING 0x0 ;  /* 0x0000000000007b1d */ /* 0x000fec0000010000 */
[----:B------:R-:W-:Y:S04]  /*0430*/  BSSY.RECONVERGENT B0, `(.L_x_8) ;  /* 0x0000006000007945 */ /* 0x000fe80003800200 */
[----:B------:R-:W-:Y:S05]  /*0440*/  @P3 BRA `(.L_x_9) ;  /* 0x0000000000103947 */ /* 0x000fea0003800000 */
[----:B------:R-:W-:Y:S04]  /*0450*/  LDS R2, [R5] ;  /* 0x0000000005027984 */ /* 0x000fe80000000800 */
[----:B-1234-:R-:W1:Y:S02]  /*0460*/  LDS R3, [R5+0x40] ;  /* 0x0000400005037984 */ /* 0x01ee640000000800 */
[----:B-1----:R-:W-:-:S13]  /*0470*/  FSETP.GEU.AND P3, PT, R2, R3, PT ;  /* 0x000000030200720b */ /* 0x002fda0003f6e000 */
[----:B------:R1:W-:Y:S02]  /*0480*/  @!P3 STS [R5], R3 ;  /* 0x000000030500b388 */ /* 0x0003e40000000800 */
.L_x_9:
[----:B------:R-:W-:Y:S05]  /*0490*/  BSYNC.RECONVERGENT B0 ;  /* 0x0000000000007941 */ /* 0x000fea0003800200 */
.L_x_8:
[----:B------:R-:W-:Y:S06]  /*04a0*/  BAR.SYNC.DEFER_BLOCKING 0x0 ;  /* 0x0000000000007b1d */ /* 0x000fec0000010000 */
[----:B------:R-:W-:Y:S04]  /*04b0*/  BSSY.RECONVERGENT B0, `(.L_x_10) ;  /* 0x0000006000007945 */ /* 0x000fe80003800200 */
[----:B------:R-:W-:Y:S05]  /*04c0*/  @P2 BRA `(.L_x_11) ;  /* 0x0000000000102947 */ /* 0x000fea0003800000 */
[----:B------:R-:W-:Y:S04]  /*04d0*/  LDS R2, [R5] ;  /* 0x0000000005027984 */ /* 0x000fe80000000800 */
[----:B-1234-:R-:W1:Y:S02]  /*04e0*/  LDS R3, [R5+0x20] ;  /* 0x0000200005037984 */ /* 0x01ee640000000800 */
[----:B-1----:R-:W-:-:S13]  /*04f0*/  FSETP.GEU.AND P2, PT, R2, R3, PT ;  /* 0x000000030200720b */ /* 0x002fda0003f4e000 */
[----:B------:R1:W-:Y:S02]  /*0500*/  @!P2 STS [R5], R3 ;  /* 0x000000030500a388 */ /* 0x0003e40000000800 */
.L_x_11:
[----:B------:R-:W-:Y:S05]  /*0510*/  BSYNC.RECONVERGENT B0 ;  /* 0x0000000000007941 */ /* 0x000fea0003800200 */
.L_x_10:
[----:B------:R-:W-:Y:S06]  /*0520*/  BAR.SYNC.DEFER_BLOCKING 0x0 ;  /* 0x0000000000007b1d */ /* 0x000fec0000010000 */
[----:B------:R-:W-:Y:S04]  /*0530*/  BSSY.RECONVERGENT B0, `(.L_x_12) ;  /* 0x0000006000007945 */ /* 0x000fe80003800200 */
[----:B------:R-:W-:Y:S05]  /*0540*/  @P1 BRA `(.L_x_13) ;  /* 0x0000000000101947 */ /* 0x000fea0003800000 */
[----:B------:R-:W-:Y:S04]  /*0550*/  LDS R2, [R5] ;  /* 0x0000000005027984 */ /* 0x000fe80000000800 */
[----:B-1234-:R-:W1:Y:S02]  /*0560*/  LDS R3, [R5+0x10] ;  /* 0x0000100005037984 */ /* 0x01ee640000000800 */
[----:B-1----:R-:W-:-:S13]  /*0570*/  FSETP.GEU.AND P1, PT, R2, R3, PT ;  /* 0x000000030200720b */ /* 0x002fda0003f2e000 */
[----:B------:R1:W-:Y:S02]  /*0580*/  @!P1 STS [R5], R3 ;  /* 0x0000000305009388 */ /* 0x0003e40000000800 */
.L_x_13:
[----:B------:R-:W-:Y:S05]  /*0590*/  BSYNC.RECONVERGENT B0 ;  /* 0x0000000000007941 */ /* 0x000fea0003800200 */
.L_x_12:
[----:B------:R-:W-:Y:S06]  /*05a0*/  BAR.SYNC.DEFER_BLOCKING 0x0 ;  /* 0x0000000000007b1d */ /* 0x000fec0000010000 */
[----:B------:R-:W-:Y:S04]  /*05b0*/  BSSY.RECONVERGENT B0, `(.L_x_14) ;  /* 0x0000006000007945 */ /* 0x000fe80003800200 */
[----:B------:R-:W-:Y:S05]  /*05c0*/  @P0 BRA `(.L_x_15) ;  /* 0x0000000000100947 */ /* 0x000fea0003800000 */
[----:B------:R-:W-:Y:S04]  /*05d0*/  LDS R2, [R5] ;  /* 0x0000000005027984 */ /* 0x000fe80000000800 */
[----:B-1234-:R-:W1:Y:S02]  /*05e0*/  LDS R3, [R5+0x8] ;  /* 0x0000080005037984 */ /* 0x01ee640000000800 */
[----:B-1----:R-:W-:-:S13]  /*05f0*/  FSETP.GEU.AND P0, PT, R2, R3, PT ;  /* 0x000000030200720b */ /* 0x002fda0003f0e000 */
[----:B------:R1:W-:Y:S02]  /*0600*/  @!P0 STS [R5], R3 ;  /* 0x0000000305008388 */ /* 0x0003e40000000800 */
.L_x_15:
[----:B------:R-:W-:Y:S05]  /*0610*/  BSYNC.RECONVERGENT B0 ;  /* 0x0000000000007941 */ /* 0x000fea0003800200 */
.L_x_14:
[----:B------:R-:W-:Y:S06]  /*0620*/  BAR.SYNC.DEFER_BLOCKING 0x0 ;  /* 0x0000000000007b1d */ /* 0x000fec0000010000 */
[----:B------:R-:W-:Y:S05]  /*0630*/  @P6 EXIT ;  /* 0x000000000000694d */ /* 0x000fea0003800000 */
[----:B------:R-:W-:Y:S04]  /*0640*/  LDS R2, [R5] ;  /* 0x0000000005027984 */ /* 0x000fe80000000800 */
[----:B------:R-:W5:Y:S02]  /*0650*/  LDS R4, [UR4+0x4] ;  /* 0x00000404ff047984 */ /* 0x000f640008000800 */
[----:B-----5:R-:W-:Y:S02]  /*0660*/  FSETP.GEU.AND P0, PT, R2, R4, PT ;  /* 0x000000040200720b */ /* 0x020fe40003f0e000 */
[----:B-1234-:R-:W1:Y:S11]  /*0670*/  LDC.64 R2, c[0x0][0x388] ;  /* 0x0000e200ff027b82 */ /* 0x01ee760000000a00 */
[----:B------:R-:W-:Y:S04]  /*0680*/  @!P0 STS [R5], R4 ;  /* 0x0000000405008388 */ /* 0x000fe80000000800 */
[----:B------:R-:W2:Y:S01]  /*0690*/  LDS R7, [UR4] ;  /* 0x00000004ff077984 */ /* 0x000ea20008000800 */
[----:B-1----:R-:W-:-:S05]  /*06a0*/  IMAD.WIDE.U32 R2, R0, 0x4, R2 ;  /* 0x0000000400027825 */ /* 0x002fca00078e0002 */
[----:B--2---:R-:W-:Y:S01]  /*06b0*/  STG.E desc[UR6][R2.64], R7 ;  /* 0x0000000702007986 */ /* 0x004fe2000c101906 */
[----:B------:R-:W-:Y:S05]  /*06c0*/  EXIT ;  /* 0x000000000000794d */ /* 0x000fea0003800000 */
.L_x_16:
[----:B------:R-:W-:-:S00]  /*06d0*/  BRA `(.L_x_16) ;  /* 0xfffffffc00fc7947 */ /* 0x000fc0000383ffff */
[----:B------:R-:W-:-:S00]  /*06e0*/  NOP ;  /* 0x0000000000007918 */ /* 0x000fc00000000000 */
        /* <DEDUP_REMOVED lines=9> */
.L_x_35:


//--------------------- .text._Z22floatArrToUnsignedCharPfPhi --------------------------
	.section	.text._Z22floatArrToUnsignedCharPfPhi,"ax",@progbits
	.align	128
        .global         _Z22floatArrToUnsignedCharPfPhi
        .type           _Z22floatArrToUnsignedCharPfPhi,@function
        .size           _Z22floatArrToUnsignedCharPfPhi,(.L_x_36 - _Z22floatArrToUnsignedCharPfPhi)
        .other          _Z22floatArrToUnsignedCharPfPhi,@"STO_CUDA_ENTRY STV_DEFAULT"
_Z22floatArrToUnsignedCharPfPhi:
.text._Z22floatArrToUnsignedCharPfPhi:
[----:B------:R-:W-:Y:S01]  /*0000*/  LDC R1, c[0x0][0x37c] ;  /* 0x0000df00ff017b82 */ /* 0x000fe20000000800 */
[----:B------:R-:W0:Y:S01]  /*0010*/  S2R R0, SR_TID.X ;  /* 0x0000000000007919 */ /* 0x000e220000002100 */
[----:B------:R-:W1:Y:S01]  /*0020*/  LDCU UR8, c[0x0][0x390] ;  /* 0x00007200ff0877ac */ /* 0x000e620008000800 */
[----:B------:R-:W0:Y:S02]  /*0030*/  S2R R3, SR_CTAID.X ;  /* 0x0000000000037919 */ /* 0x000e240000002500 */
[----:B0-----:R-:W-:-:S05]  /*0040*/  IMAD R0, R3, 0x200, R0 ;  /* 0x0000020003007824 */ /* 0x001fca00078e0200 */
[----:B-1----:R-:W-:-:S13]  /*0050*/  ISETP.GE.AND P0, PT, R0, UR8, PT ;  /* 0x0000000800007c0c */ /* 0x002fda000bf06270 */
[----:B------:R-:W-:Y:S05]  /*0060*/  @P0 EXIT ;  /* 0x000000000000094d */ /* 0x000fea0003800000 */
[----:B------:R-:W0:Y:S01]  /*0070*/  LDC.64 R6, c[0x0][0x380] ;  /* 0x0000e000ff067b82 */ /* 0x000e220000000a00 */
[----:B------:R-:W1:Y:S01]  /*0080*/  LDCU UR4, c[0x0][0x370] ;  /* 0x00006e00ff0477ac */ /* 0x000e620008000800 */
[----:B------:R-:W1:Y:S01]  /*0090*/  LDCU UR5, c[0x0][0x360] ;  /* 0x00006c00ff0577ac */ /* 0x000e620008000800 */
[----:B------:R-:W2:Y:S01]  /*00a0*/  LDCU.64 UR6, c[0x0][0x358] ;  /* 0x00006b00ff0677ac */ /* 0x000ea20008000a00 */
[----:B------:R-:W3:Y:S01]  /*00b0*/  LDCU.64 UR10, c[0x0][0x388] ;  /* 0x00007100ff0a77ac */ /* 0x000ee20008000a00 */
[----:B-1----:R-:W-:-:S12]  /*00c0*/  UIMAD UR4, UR4, UR5, URZ ;  /* 0x00000005040472a4 */ /* 0x002fd8000f8e02ff */
.L_x_17:
[----:B0-----:R-:W-:-:S06]  /*00d0*/  IMAD.WIDE R2, R0, 0x4, R6 ;  /* 0x0000000400027825 */ /* 0x001fcc00078e0206 */
[----:B--2---:R-:W2:Y:S01]  /*00e0*/  LDG.E R2, desc[UR6][R2.64] ;  /* 0x0000000602027981 */ /* 0x004ea2000c1e1900 */
[----:B-1-3--:R-:W-:-:S04]  /*00f0*/  IADD3 R4, P0, PT, R0, UR10, RZ ;  /* 0x0000000a00047c10 */ /* 0x00afc8000ff1e0ff */
[C---:B------:R-:W-:Y:S01]  /*0100*/  LEA.HI.X.SX32 R5, R0.reuse, UR11, 0x1, P0 ;  /* 0x0000000b00057c11 */ /* 0x040fe200080f0eff */
[----:B------:R-:W-:-:S05]  /*0110*/  VIADD R0, R0, UR4 ;  /* 0x0000000400007c36 */ /* 0x000fca0008000000 */
[----:B------:R-:W-:Y:S01]  /*0120*/  ISETP.GE.AND P0, PT, R0, UR8, PT ;  /* 0x0000000800007c0c */ /* 0x000fe2000bf06270 */
[----:B--2---:R-:W0:Y:S02]  /*0130*/  F2I.U32.TRUNC.NTZ R9, R2 ;  /* 0x0000000200097305 */ /* 0x004e24000020f000 */
[----:B0-----:R1:W-:Y:S10]  /*0140*/  STG.E.U8 desc[UR6][R4.64], R9 ;  /* 0x0000000904007986 */ /* 0x0013f4000c101106 */
[----:B------:R-:W-:Y:S05]  /*0150*/  @!P0 BRA `(.L_x_17) ;  /* 0xfffffffc00dc8947 */ /* 0x000fea000383ffff */
[----:B------:R-:W-:Y:S05]  /*0160*/  EXIT ;  /* 0x000000000000794d */ /* 0x000fea0003800000 */
.L_x_18:
        /* <DEDUP_REMOVED lines=9> */
.L_x_36:


//--------------------- .text._Z14gaussianFilterPhPfii --------------------------
	.section	.text._Z14gaussianFilterPhPfii,"ax",@progbits
	.align	128
        .global         _Z14gaussianFilterPhPfii
        .type           _Z14gaussianFilterPhPfii,@function
        .size           _Z14gaussianFilterPhPfii,(.L_x_34 - _Z14gaussianFilterPhPfii)
        .other          _Z14gaussianFilterPhPfii,@"STO_CUDA_ENTRY STV_DEFAULT"
_Z14gaussianFilterPhPfii:
.text._Z14gaussianFilterPhPfii:
[----:B------:R-:W-:Y:S01]  /*0000*/  LDC R1, c[0x0][0x37c] ;  /* 0x0000df00ff017b82 */ /* 0x000fe20000000800 */
[----:B------:R-:W0:Y:S01]  /*0010*/  S2R R8, SR_TID.Y ;  /* 0x0000000000087919 */ /* 0x000e220000002200 */
[----:B------:R-:W1:Y:S01]  /*0020*/  LDCU.64 UR16, c[0x0][0x390] ;  /* 0x00007200ff1077ac */ /* 0x000e620008000a00 */
[----:B------:R-:W0:Y:S01]  /*0030*/  S2R R3, SR_CTAID.Y ;  /* 0x0000000000037919 */ /* 0x000e220000002600 */
[----:B------:R-:W2:Y:S01]  /*0040*/  LDCU.64 UR14, c[0x0][0x358] ;  /* 0x00006b00ff0e77ac */ /* 0x000ea20008000a00 */
[----:B------:R-:W3:Y:S01]  /*0050*/  S2R R7, SR_TID.X ;  /* 0x0000000000077919 */ /* 0x000ee20000002100 */
[----:B------:R-:W3:Y:S01]  /*0060*/  S2R R4, SR_CTAID.X ;  /* 0x0000000000047919 */ /* 0x000ee20000002500 */
[----:B0-----:R-:W-:-:S04]  /*0070*/  IMAD R2, R3, 0xc, R8 ;  /* 0x0000000c03027824 */ /* 0x001fc800078e0208 */
[----:B------:R-:W-:Y:S02]  /*0080*/  VIADD R0, R2, 0xfffffffe ;  /* 0xfffffffe02007836 */ /* 0x000fe40000000000 */
[----:B---3--:R-:W-:-:S03]  /*0090*/  IMAD R3, R4, 0xc, R7 ;  /* 0x0000000c04037824 */ /* 0x008fc600078e0207 */
[----:B-1----:R-:W-:Y:S01]  /*00a0*/  ISETP.GE.AND P0, PT, R0, UR17, PT ;  /* 0x0000001100007c0c */ /* 0x002fe2000bf06270 */
[----:B------:R-:W-:-:S03]  /*00b0*/  VIADD R4, R3, 0xfffffffe ;  /* 0xfffffffe03047836 */ /* 0x000fc60000000000 */
[----:B------:R-:W-:-:S04]  /*00c0*/  ISETP.LT.U32.OR P0, PT, R2, 0x2, P0 ;  /* 0x000000020200780c */ /* 0x000fc80000701470 */
[----:B------:R-:W-:-:S04]  /*00d0*/  ISETP.LT.OR P0, PT, R3, 0x2, P0 ;  /* 0x000000020300780c */ /* 0x000fc80000701670 */
[----:B------:R-:W-:-:S13]  /*00e0*/  ISETP.GE.OR P0, PT, R4, UR16, P0 ;  /* 0x0000001004007c0c */ /* 0x000fda0008706670 */
[----:B------:R-:W0:Y:S01]  /*00f0*/  @!P0 LDC.64 R4, c[0x0][0x380] ;  /* 0x0000e000ff048b82 */ /* 0x000e220000000a00 */
[----:B------:R-:W-:-:S05]  /*0100*/  @!P0 IMAD R0, R0, UR16, RZ ;  /* 0x0000001000008c24 */ /* 0x000fca000f8e02ff */
[----:B0-----:R-:W-:Y:S02]  /*0110*/  @!P0 IADD3 R4, P1, P2, R0, R4, R3 ;  /* 0x0000000400048210 */ /* 0x001fe40007a3e003 */
[----:B------:R-:W-:-:S04]  /*0120*/  @!P0 SHF.R.S32.HI R0, RZ, 0x1f, R0 ;  /* 0x0000001fff008819 */ /* 0x000fc80000011400 */
[----:B------:R-:W-:-:S06]  /*0130*/  @!P0 IADD3.X R5, PT, PT, R0, R5, RZ, P1, P2 ;  /* 0x0000000500058210 */ /* 0x000fcc0000fe44ff */
[----:B--2---:R-:W2:Y:S01]  /*0140*/  @!P0 LDG.E.U8 R5, desc[UR14][R4.64+-0x2] ;  /* 0xfffffe0e04058981 */ /* 0x004ea2000c1e1100 */
[----:B------:R-:W0:Y:S01]  /*0150*/  S2UR UR5, SR_CgaCtaId ;  /* 0x00000000000579c3 */ /* 0x000e220000008800 */
[----:B------:R-:W-:Y:S01]  /*0160*/  UMOV UR4, 0x400 ;  /* 0x0000040000047882 */ /* 0x000fe20000000000 */
[----:B------:R-:W-:-:S04]  /*0170*/  VIMNMX.U32 R6, PT, PT, R7, R8, !PT ;  /* 0x0000000807067248 */ /* 0x000fc80007fe0000 */
[----:B------:R-:W-:Y:S01]  /*0180*/  ISETP.GT.U32.AND P1, PT, R6, 0xb, PT ;  /* 0x0000000b0600780c */ /* 0x000fe20003f24070 */
[----:B0-----:R-:W-:-:S06]  /*0190*/  ULEA UR4, UR5, UR4, 0x18 ;  /* 0x0000000405047291 */ /* 0x001fcc000f8ec0ff */
[----:B------:R-:W-:-:S05]  /*01a0*/  LEA R0, R8, UR4, 0x4 ;  /* 0x0000000408007c11 */ /* 0x000fca000f8e20ff */
[----:B------:R-:W-:-:S05]  /*01b0*/  IMAD.IADD R0, R0, 0x1, R7 ;  /* 0x0000000100007824 */ /* 0x000fca00078e0207 */
[----:B--2---:R0:W-:Y:S04]  /*01c0*/  @!P0 STS.U8 [R0], R5 ;  /* 0x0000000500008388 */ /* 0x0041e80000000000 */
[----:B------:R0:W-:Y:S01]  /*01d0*/  @P0 STS.U8 [R0], RZ ;  /* 0x000000ff00000388 */ /* 0x0001e20000000000 */
[----:B------:R-:W-:Y:S06]  /*01e0*/  BAR.SYNC.DEFER_BLOCKING 0x0 ;  /* 0x0000000000007b1d */ /* 0x000fec0000010000 */
[----:B------:R-:W-:Y:S05]  /*01f0*/  @P1 EXIT ;  /* 0x000000000000194d */ /* 0x000fea0003800000 */
[----:B------:R-:W-:Y:S01]  /*0200*/  LDS.U8 R6, [R0+0x3] ;  /* 0x0000030000067984 */ /* 0x000fe20000000000 */
[----:B------:R-:W1:Y:S01]  /*0210*/  LDCU.64 UR12, c[0x3][URZ] ;  /* 0x00c00000ff0c77ac */ /* 0x000e620008000a00 */
[----:B------:R-:W-:Y:S02]  /*0220*/  ISETP.GE.AND P0, PT, R2, UR17, PT ;  /* 0x0000001102007c0c */ /* 0x000fe4000bf06270 */
[----:B------:R-:W2:Y:S01]  /*0230*/  LDS.U8 R7, [R0+0x2] ;  /* 0x0000020000077984 */ /* 0x000ea20000000000 */
[----:B------:R-:W3:Y:S01]  /*0240*/  LDCU.U8 UR4, c[0x3][0x3] ;  /* 0x00c00060ff0477ac */ /* 0x000ee20008000000 */
[----:B------:R-:W-:Y:S02]  /*0250*/  ISETP.GE.OR P0, PT, R3, UR16, P0 ;  /* 0x0000001003007c0c */ /* 0x000fe40008706670 */
[----:B------:R-:W-:Y:S01]  /*0260*/  LDS.U8 R8, [R0+0x1] ;  /* 0x0000010000087984 */ /* 0x000fe20000000000 */
[----:B------:R-:W3:Y:S03]  /*0270*/  LDCU.U8 UR5, c[0x3][0x2] ;  /* 0x00c00040ff0577ac */ /* 0x000ee60008000000 */
[----:B------:R-:W4:Y:S01]  /*0280*/  LDS.U8 R9, [R0] ;  /* 0x0000000000097984 */ /* 0x000f220000000000 */
[----:B------:R-:W5:Y:S03]  /*0290*/  LDCU.U8 UR6, c[0x3][0x1] ;  /* 0x00c00020ff0677ac */ /* 0x000f660008000000 */
[----:B------:R-:W-:Y:S01]  /*02a0*/  LDS.U8 R10, [R0+0x4] ;  /* 0x00000400000a7984 */ /* 0x000fe20000000000 */
[----:B------:R-:W5:Y:S03]  /*02b0*/  LDCU.U8 UR8, c[0x3][0x5] ;  /* 0x00c000a0ff0877ac */ /* 0x000f660008000000 */
[----:B------:R-:W4:Y:S01]  /*02c0*/  LDS.U8 R11, [R0+0x10] ;  /* 0x00001000000b7984 */ /* 0x000f220000000000 */
[----:B-1----:R-:W-:-:S02]  /*02d0*/  ULOP3.LUT UR7, UR12, 0xff, URZ, 0xc0, !UPT ;  /* 0x000000ff0c077892 */ /* 0x002fc4000f8ec0ff */
[----:B------:R-:W-:Y:S01]  /*02e0*/  ULOP3.LUT UR9, UR13, 0xff, URZ, 0xc0, !UPT ;  /* 0x000000ff0d097892 */ /* 0x000fe2000f8ec0ff */
[----:B------:R-:W1:Y:S01]  /*02f0*/  LDS.U8 R12, [R0+0x11] ;  /* 0x00001100000c7984 */ /* 0x000e620000000000 */
[----:B------:R-:W1:Y:S03]  /*0300*/  LDCU.U8 UR11, c[0x3][0x6] ;  /* 0x00c000c0ff0b77ac */ /* 0x000e660008000000 */
[----:B------:R-:W1:Y:S01]  /*0310*/  LDS.U8 R13, [R0+0x12] ;  /* 0x00001200000d7984 */ /* 0x000e620000000000 */
[----:B------:R-:W-:Y:S02]  /*0320*/  UPRMT UR10, UR10, 0x3340, UR10 ;  /* 0x000033400a0a7896 */ /* 0x000fe4000800000a */
[----:B---3--:R-:W-:Y:S01]  /*0330*/  UPRMT UR4, UR5, 0x3340, UR4 ;  /* 0x0000334005047896 */ /* 0x008fe20008000004 */
[----:B0-----:R-:W0:Y:S01]  /*0340*/  LDS.U8 R5, [R0+0x13] ;  /* 0x0000130000057984 */ /* 0x001e220000000000 */
[----:B-----5:R-:W-:-:S02]  /*0350*/  UPRMT UR6, UR7, 0x3340, UR6 ;  /* 0x0000334007067896 */ /* 0x020fc40008000006 */
[----:B------:R-:W-:Y:S01]  /*0360*/  UPRMT UR8, UR9, 0x3340, UR8 ;  /* 0x0000334009087896 */ /* 0x000fe20008000008 */
[----:B------:R-:W3:Y:S01]  /*0370*/  LDS.U8 R4, [R0+0x14] ;  /* 0x0000140000047984 */ /* 0x000ee20000000000 */
[----:B------:R-:W-:Y:S02]  /*0380*/  UPRMT UR4, UR6, 0x5410, UR4 ;  /* 0x0000541006047896 */ /* 0x000fe40008000004 */
[----:B------:R-:W-:Y:S01]  /*0390*/  UPRMT UR8, UR8, 0x5410, UR10 ;  /* 0x0000541008087896 */ /* 0x000fe2000800000a */
[----:B------:R-:W5:Y:S01]  /*03a0*/  LDCU.U8 UR12, c[0x3][0x7] ;  /* 0x00c000e0ff0c77ac */ /* 0x000f620008000000 */
[----:B--2---:R-:W-:Y:S01]  /*03b0*/  PRMT R7, R7, 0x3340, R6 ;  /* 0x0000334007077816 */ /* 0x004fe20000000006 */
[----:B------:R-:W0:Y:S01]  /*03c0*/  LDCU.U8 UR5, c[0x3][0x8] ;  /* 0x00c00100ff0577ac */ /* 0x000e220008000000 */
[----:B------:R-:W2:Y:S01]  /*03d0*/  LDS.U8 R6, [R0+0x20] ;  /* 0x0000200000067984 */ /* 0x000ea20000000000 */
[----:B------:R-:W2:Y:S01]  /*03e0*/  LDCU.U8 UR6, c[0x3][0xa] ;  /* 0x00c00140ff0677ac */ /* 0x000ea20008000000 */
[----:B----4-:R-:W-:Y:S01]  /*03f0*/  PRMT R8, R9, 0x3340, R8 ;  /* 0x0000334009087816 */ /* 0x010fe20000000008 */
[----:B------:R-:W4:Y:S03]  /*0400*/  LDCU.U8 UR7, c[0x3][0x14] ;  /* 0x00c00280ff0777ac */ /* 0x000f260008000000 */
[----:B------:R-:W-:-:S02]  /*0410*/  PRMT R8, R8, 0x5410, R7 ;  /* 0x0000541008087816 */ /* 0x000fc40000000007 */
[----:B------:R-:W4:Y:S01]  /*0420*/  LDS.U8 R7, [R0+0x21] ;  /* 0x0000210000077984 */ /* 0x000f220000000000 */
[----:B------:R-:W-:Y:S02]  /*0430*/  PRMT R10, R10, 0x5410, R11 ;  /* 0x000054100a0a7816 */ /* 0x000fe4000000000b */
[----:B------:R-:W-:Y:S01]  /*0440*/  IDP.4A.U8.U8 R9, R8, UR4, RZ ;  /* 0x0000000408097c26 */ /* 0x000fe200080000ff */
[----:B------:R-:W3:Y:S01]  /*0450*/  LDCU.U8 UR4, c[0x3][0x9] ;  /* 0x00c00120ff0477ac */ /* 0x000ee20008000000 */
[----:B------:R-:W4:Y:S01]  /*0460*/  LDS.U8 R8, [R0+0x22] ;  /* 0x0000220000087984 */ /* 0x000f220000000000 */
[----:B-1----:R-:W-:Y:S02]  /*0470*/  IMAD R12, R12, UR11, RZ ;  /* 0x0000000b0c0c7c24 */ /* 0x002fe4000f8e02ff */
[----:B------:R-:W-:Y:S01]  /*0480*/  IDP.2A.LO.U16.U8 R10, R10, UR8, RZ ;  /* 0x000000080a0a7c26 */ /* 0x000fe200080010ff */
[----:B------:R-:W1:Y:S01]  /*0490*/  LDCU.U8 UR8, c[0x3][0x17] ;  /* 0x00c002e0ff0877ac */ /* 0x000e620008000000 */
[----:B-----5:R-:W-:Y:S01]  /*04a0*/  IMAD R13, R13, UR12, RZ ;  /* 0x0000000c0d0d7c24 */ /* 0x020fe2000f8e02ff */
[----:B------:R-:W-:-:S02]  /*04b0*/  I2FP.F32.U32 R11, R12 ;  /* 0x0000000c000b7245 */ /* 0x000fc40000201000 */
[----:B------:R-:W-:Y:S01]  /*04c0*/  IADD3 R9, PT, PT, R9, R10, RZ ;  /* 0x0000000a09097210 */ /* 0x000fe20007ffe0ff */
[----:B0-----:R-:W-:Y:S01]  /*04d0*/  IMAD R5, R5, UR5, RZ ;  /* 0x0000000505057c24 */ /* 0x001fe2000f8e02ff */
[----:B------:R-:W-:Y:S01]  /*04e0*/  I2FP.F32.U32 R12, R13 ;  /* 0x0000000d000c7245 */ /* 0x000fe20000201000 */
[----:B------:R-:W4:Y:S01]  /*04f0*/  LDCU.U8 UR5, c[0x3][0xb] ;  /* 0x00c00160ff0577ac */ /* 0x000f220008000000 */
[----:B------:R-:W-:Y:S02]  /*0500*/  I2FP.F32.U32 R10, R9 ;  /* 0x00000009000a7245 */ /* 0x000fe40000201000 */
[----:B------:R-:W0:Y:S03]  /*0510*/  LDS.U8 R9, [R0+0x23] ;  /* 0x0000230000097984 */ /* 0x000e260000000000 */
[----:B------:R-:W-:Y:S01]  /*0520*/  FADD R11, R10, R11 ;  /* 0x0000000b0a0b7221 */ /* 0x000fe20000000000 */
[----:B---3--:R-:W-:Y:S01]  /*0530*/  IMAD R13, R4, UR4, RZ ;  /* 0x00000004040d7c24 */ /* 0x008fe2000f8e02ff */
[----:B------:R-:W3:Y:S01]  /*0540*/  LDS.U8 R10, [R0+0x24] ;  /* 0x00002400000a7984 */ /* 0x000ee20000000000 */
[----:B------:R-:W5:Y:S01]  /*0550*/  LDCU.U8 UR4, c[0x3][0xc] ;  /* 0x00c00180ff0477ac */ /* 0x000f620008000000 */
[----:B------:R-:W-:Y:S01]  /*0560*/  FADD R11, R11, R12 ;  /* 0x0000000c0b0b7221 */ /* 0x000fe20000000000 */
[----:B------:R-:W-:Y:S01]  /*0570*/  I2FP.F32.U32 R12, R5 ;  /* 0x00000005000c7245 */ /* 0x000fe20000201000 */
[----:B------:R-:W-:Y:S01]  /*0580*/  LDS.U8 R4, [R0+0x31] ;  /* 0x0000310000047984 */ /* 0x000fe20000000000 */
[----:B--2---:R-:W-:Y:S01]  /*0590*/  IMAD R6, R6, UR6, RZ ;  /* 0x0000000606067c24 */ /* 0x004fe2000f8e02ff */
[----:B------:R-:W0:Y:S02]  /*05a0*/  LDCU.U8 UR6, c[0x3][0xd] ;  /* 0x00c001a0ff0677ac */ /* 0x000e240008000000 */
[----:B------:R-:W2:Y:S01]  /*05b0*/  LDS.U8 R5, [R0+0x30] ;  /* 0x0000300000057984 */ /* 0x000ea20000000000 */
[----:B------:R-:W-:Y:S01]  /*05c0*/  FADD R11, R11, R12 ;  /* 0x0000000c0b0b7221 */ /* 0x000fe20000000000 */
[----:B------:R-:W-:-:S05]  /*05d0*/  I2FP.F32.U32 R12, R13 ;  /* 0x0000000d000c7245 */ /* 0x000fca0000201000 */
[----:B------:R-:W-:Y:S01]  /*05e0*/  FADD R11, R11, R12 ;  /* 0x0000000c0b0b7221 */ /* 0x000fe20000000000 */
[----:B------:R-:W-:Y:S01]  /*05f0*/  I2FP.F32.U32 R12, R6 ;  /* 0x00000006000c7245 */ /* 0x000fe20000201000 */
[----:B----4-:R-:W-:Y:S01]  /*0600*/  IMAD R13, R7, UR5, RZ ;  /* 0x00000005070d7c24 */ /* 0x010fe2000f8e02ff */
[----:B------:R-:W3:Y:S01]  /*0610*/  LDCU.U8 UR5, c[0x3][0xe] ;  /* 0x00c001c0ff0577ac */ /* 0x000ee20008000000 */
[----:B------:R-:W4:Y:S02]  /*0620*/  LDS.U8 R6, [R0+0x32] ;  /* 0x0000320000067984 */ /* 0x000f240000000000 */
[----:B------:R-:W-:Y:S01]  /*0630*/  FADD R11, R11, R12 ;  /* 0x0000000c0b0b7221 */ /* 0x000fe20000000000 */
[----:B------:R-:W-:Y:S01]  /*0640*/  I2FP.F32.U32 R12, R13 ;  /* 0x0000000d000c7245 */ /* 0x000fe20000201000 */
[----:B-----5:R-:W-:Y:S01]  /*0650*/  IMAD R8, R8, UR4, RZ ;  /* 0x0000000408087c24 */ /* 0x020fe2000f8e02ff */
[----:B------:R-:W5:Y:S01]  /*0660*/  LDS.U8 R7, [R0+0x33] ;  /* 0x0000330000077984 */ /* 0x000f620000000000 */
[----:B------:R-:W2:Y:S02]  /*0670*/  LDCU.U8 UR4, c[0x3][0xf] ;  /* 0x00c001e0ff0477ac */ /* 0x000ea40008000000 */
[----:B------:R-:W-:Y:S01]  /*0680*/  FADD R11, R11, R12 ;  /* 0x0000000c0b0b7221 */ /* 0x000fe20000000000 */
[----:B------:R-:W-:-:S02]  /*0690*/  I2FP.F32.U32 R12, R8 ;  /* 0x00000008000c7245 */ /* 0x000fc40000201000 */
[----:B------:R-:W1:Y:S03]  /*06a0*/  LDS.U8 R8, [R0+0x34] ;  /* 0x0000340000087984 */ /* 0x000e660000000000 */
[----:B------:R-:W-:Y:S01]  /*06b0*/  FADD R11, R11, R12 ;  /* 0x0000000c0b0b7221 */ /* 0x000fe20000000000 */
[----:B0-----:R-:W-:Y:S01]  /*06c0*/  IMAD R13, R9, UR6, RZ ;  /* 0x00000006090d7c24 */ /* 0x001fe2000f8e02ff */
[----:B------:R-:W0:Y:S01]  /*06d0*/  LDCU.U8 UR6, c[0x3][0x10] ;  /* 0x00c00200ff0677ac */ /* 0x000e220008000000 */
[----:B------:R-:W1:Y:S03]  /*06e0*/  LDS.U8 R9, [R0+0x40] ;  /* 0x0000400000097984 */ /* 0x000e660000000000 */
[----:B------:R-:W-:Y:S01]  /*06f0*/  I2FP.F32.U32 R12, R13 ;  /* 0x0000000d000c7245 */ /* 0x000fe20000201000 */
[----:B---3--:R-:W-:Y:S01]  /*0700*/  IMAD R10, R10, UR5, RZ ;  /* 0x000000050a0a7c24 */ /* 0x008fe2000f8e02ff */
[----:B------:R-:W4:Y:S03]  /*0710*/  LDCU.U8 UR5, c[0x3][0x11] ;  /* 0x00c00220ff0577ac */ /* 0x000f260008000000 */
[----:B------:R-:W-:Y:S01]  /*0720*/  FADD R11, R11, R12 ;  /* 0x0000000c0b0b7221 */ /* 0x000fe20000000000 */
[----:B------:R-:W-:-:S02]  /*0730*/  I2FP.F32.U32 R12, R10 ;  /* 0x0000000a000c7245 */ /* 0x000fc40000201000 */
[----:B------:R-:W3:Y:S01]  /*0740*/  LDS.U8 R10, [R0+0x41] ;  /* 0x00004100000a7984 */ /* 0x000ee20000000000 */
[----:B--2---:R-:W-:Y:S01]  /*0750*/  IMAD R13, R5, UR4, RZ ;  /* 0x00000004050d7c24 */ /* 0x004fe2000f8e02ff */
[----:B------:R-:W5:Y:S01]  /*0760*/  LDCU.U8 UR4, c[0x3][0x12] ;  /* 0x00c00240ff0477ac */ /* 0x000f620008000000 */
[----:B------:R-:W-:Y:S01]  /*0770*/  FADD R12, R11, R12 ;  /* 0x0000000c0b0c7221 */ /* 0x000fe20000000000 */
[----:B------:R-:W2:Y:S01]  /*0780*/  LDS.U8 R5, [R0+0x43] ;  /* 0x0000430000057984 */ /* 0x000ea20000000000 */
[----:B0-----:R-:W-:Y:S01]  /*0790*/  IMAD R14, R4, UR6, RZ ;  /* 0x00000006040e7c24 */ /* 0x001fe2000f8e02ff */
[----:B------:R-:W1:Y:S02]  /*07a0*/  LDCU.U8 UR6, c[0x3][0x13] ;  /* 0x00c00260ff0677ac */ /* 0x000e640008000000 */
[----:B------:R-:W0:Y:S01]  /*07b0*/  LDS.U8 R11, [R0+0x42] ;  /* 0x00004200000b7984 */ /* 0x000e220000000000 */
[----:B------:R-:W-:-:S03]  /*07c0*/  I2FP.F32.U32 R13, R13 ;  /* 0x0000000d000d7245 */ /* 0x000fc60000201000 */
[----:B------:R1:W0:Y:S01]  /*07d0*/  LDS.U8 R4, [R0+0x44] ;  /* 0x0000440000047984 */ /* 0x0002220000000000 */
[----:B----4-:R-:W-:Y:S02]  /*07e0*/  IMAD R6, R6, UR5, RZ ;  /* 0x0000000506067c24 */ /* 0x010fe4000f8e02ff */
[----:B------:R-:W-:Y:S01]  /*07f0*/  FADD R12, R12, R13 ;  /* 0x0000000d0c0c7221 */ /* 0x000fe20000000000 */
[----:B------:R-:W-:Y:S01]  /*0800*/  I2FP.F32.U32 R13, R14 ;  /* 0x0000000e000d7245 */ /* 0x000fe20000201000 */
[----:B------:R-:W3:Y:S04]  /*0810*/  LDCU.U8 UR5, c[0x3][0x15] ;  /* 0x00c002a0ff0577ac */ /* 0x000ee80008000000 */
[----:B------:R-:W-:Y:S01]  /*0820*/  FADD R12, R12, R13 ;  /* 0x0000000d0c0c7221 */ /* 0x000fe20000000000 */
[----:B-----5:R-:W-:Y:S01]  /*0830*/  IMAD R7, R7, UR4, RZ ;  /* 0x0000000407077c24 */ /* 0x020fe2000f8e02ff */
[----:B------:R-:W-:Y:S01]  /*0840*/  I2FP.F32.U32 R13, R6 ;  /* 0x00000006000d7245 */ /* 0x000fe20000201000 */
[----:B------:R-:W0:Y:S01]  /*0850*/  LDCU.U8 UR4, c[0x3][0x16] ;  /* 0x00c002c0ff0477ac */ /* 0x000e220008000000 */
[----:B-1----:R-:W-:-:S02]  /*0860*/  IMAD R8, R8, UR6, RZ ;  /* 0x0000000608087c24 */ /* 0x002fc4000f8e02ff */
[----:B------:R-:W-:Y:S01]  /*0870*/  I2FP.F32.U32 R7, R7 ;  /* 0x0000000700077245 */ /* 0x000fe20000201000 */
[----:B------:R-:W1:Y:S01]  /*0880*/  LDCU.U8 UR6, c[0x3][0x18] ;  /* 0x00c00300ff0677ac */ /* 0x000e620008000000 */
[----:B------:R-:W-:Y:S01]  /*0890*/  FADD R12, R12, R13 ;  /* 0x0000000d0c0c7221 */ /* 0x000fe20000000000 */
[----:B------:R-:W-:Y:S01]  /*08a0*/  IMAD R9, R9, UR7, RZ ;  /* 0x0000000709097c24 */ /* 0x000fe2000f8e02ff */
[----:B------:R-:W-:Y:S02]  /*08b0*/  I2FP.F32.U32 R8, R8 ;  /* 0x0000000800087245 */ /* 0x000fe40000201000 */
[----:B------:R-:W-:Y:S02]  /*08c0*/  FADD R7, R12, R7 ;  /* 0x000000070c077221 */ /* 0x000fe40000000000 */
[----:B------:R-:W-:Y:S02]  /*08d0*/  I2FP.F32.U32 R0, R9 ;  /* 0x0000000900007245 */ /* 0x000fe40000201000 */
[----:B------:R-:W-:Y:S01]  /*08e0*/  FADD R7, R7, R8 ;  /* 0x0000000807077221 */ /* 0x000fe20000000000 */
[----:B---3--:R-:W-:-:S03]  /*08f0*/  IMAD R10, R10, UR5, RZ ;  /* 0x000000050a0a7c24 */ /* 0x008fc6000f8e02ff */
[----:B------:R-:W-:Y:S01]  /*0900*/  FADD R0, R7, R0 ;  /* 0x0000000007007221 */ /* 0x000fe20000000000 */
[----:B--2---:R-:W-:Y:S01]  /*0910*/  IMAD R5, R5, UR8, RZ ;  /* 0x0000000805057c24 */ /* 0x004fe2000f8e02ff */
[----:B------:R-:W-:Y:S01]  /*0920*/  I2FP.F32.U32 R7, R10 ;  /* 0x0000000a00077245 */ /* 0x000fe20000201000 */
[----:B0-----:R-:W-:-:S03]  /*0930*/  IMAD R11, R11, UR4, RZ ;  /* 0x000000040b0b7c24 */ /* 0x001fc6000f8e02ff */
[----:B------:R-:W-:Y:S01]  /*0940*/  I2FP.F32.U32 R5, R5 ;  /* 0x0000000500057245 */ /* 0x000fe20000201000 */
[----:B------:R-:W-:Y:S01]  /*0950*/  FADD R0, R0, R7 ;  /* 0x0000000700007221 */ /* 0x000fe20000000000 */
[----:B-1----:R-:W-:Y:S01]  /*0960*/  IMAD R4, R4, UR6, RZ ;  /* 0x0000000604047c24 */ /* 0x002fe2000f8e02ff */
[----:B------:R-:W-:Y:S01]  /*0970*/  I2FP.F32.U32 R11, R11 ;  /* 0x0000000b000b7245 */ /* 0x000fe20000201000 */
[----:B------:R-:W-:Y:S06]  /*0980*/  @P0 EXIT ;  /* 0x000000000000094d */ /* 0x000fec0003800000 */
[----:B------:R-:W-:Y:S01]  /*0990*/  FADD R0, R0, R11 ;  /* 0x0000000b00007221 */ /* 0x000fe20000000000 */
[----:B------:R-:W-:Y:S01]  /*09a0*/  I2FP.F32.U32 R7, R4 ;  /* 0x0000000400077245 */ /* 0x000fe20000201000 */
[----:B------:R-:W-:Y:S01]  /*09b0*/  IMAD.MOV.U32 R9, RZ, RZ, 0x3bce168a ;  /* 0x3bce168aff097424 */ /* 0x000fe200078e00ff */
[----:B------:R-:W-:Y:S01]  /*09c0*/  BSSY.RECONVERGENT B1, `(.L_x_19) ;  /* 0x000000e000017945 */ /* 0x000fe20003800200 */
[----:B------:R-:W-:Y:S01]  /*09d0*/  FADD R0, R0, R5 ;  /* 0x0000000500007221 */ /* 0x000fe20000000000 */
[----:B------:R-:W-:-:S03]  /*09e0*/  IMAD.MOV.U32 R6, RZ, RZ, 0x431f0000 ;  /* 0x431f0000ff067424 */ /* 0x000fc600078e00ff */
[----:B------:R-:W-:Y:S01]  /*09f0*/  FADD R0, R0, R7 ;  /* 0x0000000700007221 */ /* 0x000fe20000000000 */
[----:B------:R-:W-:-:S03]  /*0a00*/  FFMA R4, R9, -R6, 1 ;  /* 0x3f80000009047423 */ /* 0x000fc60000000806 */
[----:B------:R-:W0:Y:S01]  /*0a10*/  FCHK P0, R0, 159 ;  /* 0x431f000000007902 */ /* 0x000e220000000000 */
[----:B------:R-:W-:-:S04]  /*0a20*/  FFMA R5, R4, R9, 0.0062893079593777656555 ;  /* 0x3bce168a04057423 */ /* 0x000fc80000000009 */
[----:B------:R-:W-:-:S04]  /*0a30*/  FFMA R4, R0, R5, RZ ;  /* 0x0000000500047223 */ /* 0x000fc800000000ff */
[----:B------:R-:W-:-:S04]  /*0a40*/  FFMA R6, R4, -159, R0 ;  /* 0xc31f000004067823 */ /* 0x000fc80000000000 */
[----:B------:R-:W-:Y:S01]  /*0a50*/  FFMA R7, R5, R6, R4 ;  /* 0x0000000605077223 */ /* 0x000fe20000000004 */
[----:B0-----:R-:W-:Y:S06]  /*0a60*/  @!P0 BRA `(.L_x_20) ;  /* 0x00000000000c8947 */ /* 0x001fec0003800000 */
[----:B------:R-:W-:-:S07]  /*0a70*/  MOV R4, 0xa90 ;  /* 0x00000a9000047802 */ /* 0x000fce0000000f00 */
[----:B------:R-:W-:Y:S05]  /*0a80*/  CALL.REL.NOINC `($__internal_0_$__cuda_sm3x_div_rn_noftz_f32_slowpath) ;  /* 0x0000000000207944 */ /* 0x000fea0003c00000 */
[----:B------:R-:W-:-:S07]  /*0a90*/  IMAD.MOV.U32 R7, RZ, RZ, R6 ;  /* 0x000000ffff077224 */ /* 0x000fce00078e0006 */
.L_x_20:
[----:B------:R-:W-:Y:S05]  /*0aa0*/  BSYNC.RECONVERGENT B1 ;  /* 0x0000000000017941 */ /* 0x000fea0003800200 */
.L_x_19:
[----:B------:R-:W0:Y:S01]  /*0ab0*/  LDC.64 R4, c[0x0][0x388] ;  /* 0x0000e200ff047b82 */ /* 0x000e220000000a00 */
[----:B------:R-:W1:Y:S02]  /*0ac0*/  LDCU UR4, c[0x0][0x390] ;  /* 0x00007200ff0477ac */ /* 0x000e640008000800 */
[----:B-1----:R-:W-:-:S04]  /*0ad0*/  IMAD R3, R2, UR4, R3 ;  /* 0x0000000402037c24 */ /* 0x002fc8000f8e0203 */
[----:B0-----:R-:W-:-:S05]  /*0ae0*/  IMAD.WIDE R2, R3, 0x4, R4 ;  /* 0x0000000403027825 */ /* 0x001fca00078e0204 */
[----:B------:R-:W-:Y:S01]  /*0af0*/  STG.E desc[UR14][R2.64], R7 ;  /* 0x0000000702007986 */ /* 0x000fe2000c10190e */
[----:B------:R-:W-:Y:S05]  /*0b00*/  EXIT ;  /* 0x000000000000794d */ /* 0x000fea0003800000 */
        .weak           $__internal_0_$__cuda_sm3x_div_rn_noftz_f32_slowpath
        .type           $__internal_0_$__cuda_sm3x_div_rn_noftz_f32_slowpath,@function
        .size           $__internal_0_$__cuda_sm3x_div_rn_noftz_f32_slowpath,(.L_x_34 - $__internal_0_$__cuda_sm3x_div_rn_noftz_f32_slowpath)
$__internal_0_$__cuda_sm3x_div_rn_noftz_f32_slowpath:
[--C-:B------:R-:W-:Y:S01]  /*0b10*/  SHF.R.U32.HI R5, RZ, 0x17, R0.reuse ;  /* 0x00000017ff057819 */ /* 0x100fe20000011600 */
[----:B------:R-:W-:Y:S04]  /*0b20*/  BSSY.RECONVERGENT B0, `(.L_x_21) ;  /* 0x000005c000007945 */ /* 0x000fe80003800200 */
[----:B------:R-:W-:Y:S01]  /*0b30*/  BSSY.RELIABLE B2, `(.L_x_22) ;  /* 0x000001a000027945 */ /* 0x000fe20003800100 */
[----:B------:R-:W-:Y:S01]  /*0b40*/  IMAD.MOV.U32 R6, RZ, RZ, R0 ;  /* 0x000000ffff067224 */ /* 0x000fe200078e0000 */
[----:B------:R-:W-:-:S04]  /*0b50*/  LOP3.LUT R5, R5, 0xff, RZ, 0xc0, !PT ;  /* 0x000000ff05057812 */ /* 0x000fc800078ec0ff */
[----:B------:R-:W-:-:S04]  /*0b60*/  IADD3 R8, PT, PT, R5, -0x1, RZ ;  /* 0xffffffff05087810 */ /* 0x000fc80007ffe0ff */
[----:B------:R-:W-:-:S13]  /*0b70*/  ISETP.GT.U32.OR P0, PT, R8, 0xfd, !PT ;  /* 0x000000fd0800780c */ /* 0x000fda0007f04470 */
[----:B------:R-:W-:Y:S01]  /*0b80*/  @!P0 IMAD.MOV.U32 R7, RZ, RZ, RZ ;  /* 0x000000ffff078224 */ /* 0x000fe200078e00ff */
[----:B------:R-:W-:Y:S06]  /*0b90*/  @!P0 BRA `(.L_x_23) ;  /* 0x00000000004c8947 */ /* 0x000fec0003800000 */
[----:B------:R-:W-:-:S13]  /*0ba0*/  FSETP.GTU.FTZ.AND P0, PT, |R0|, +INF , PT ;  /* 0x7f8000000000780b */ /* 0x000fda0003f1c200 */
[----:B------:R-:W-:Y:S05]  /*0bb0*/  @P0 BREAK.RELIABLE B2 ;  /* 0x0000000000020942 */ /* 0x000fea0003800100 */
[----:B------:R-:W-:Y:S05]  /*0bc0*/  @P0 BRA `(.L_x_24) ;  /* 0x0000000400400947 */ /* 0x000fea0003800000 */
[----:B------:R-:W-:-:S05]  /*0bd0*/  HFMA2 R7, -RZ, RZ, 3.560546875, 0 ;  /* 0x431f0000ff077431 */ /* 0x000fca00000001ff */
[----:B------:R-:W-:-:S13]  /*0be0*/  LOP3.LUT P0, RZ, R7, 0x7fffffff, R6, 0xc8, !PT ;  /* 0x7fffffff07ff7812 */ /* 0x000fda000780c806 */
[----:B------:R-:W-:Y:S05]  /*0bf0*/  @!P0 BREAK.RELIABLE B2 ;  /* 0x0000000000028942 */ /* 0x000fea0003800100 */
[----:B------:R-:W-:Y:S05]  /*0c00*/  @!P0 BRA `(.L_x_25) ;  /* 0x0000000400288947 */ /* 0x000fea0003800000 */
[----:B------:R-:W-:-:S13]  /*0c10*/  LOP3.LUT P0, RZ, R6, 0x7fffffff, RZ, 0xc0, !PT ;  /* 0x7fffffff06ff7812 */ /* 0x000fda000780c0ff */
[----:B------:R-:W-:Y:S05]  /*0c20*/  @!P0 BREAK.RELIABLE B2 ;  /* 0x0000000000028942 */ /* 0x000fea0003800100 */
[----:B------:R-:W-:Y:S05]  /*0c30*/  @!P0 BRA `(.L_x_26) ;  /* 0x0000000400148947 */ /* 0x000fea0003800000 */
[----:B------:R-:W-:Y:S02]  /*0c40*/  FSETP.NEU.FTZ.AND P0, PT, |R0|, +INF , PT ;  /* 0x7f8000000000780b */ /* 0x000fe40003f1d200 */
[----:B------:R-:W-:-:S04]  /*0c50*/  LOP3.LUT P1, RZ, R7, 0x7fffffff, RZ, 0xc0, !PT ;  /* 0x7fffffff07ff7812 */ /* 0x000fc8000782c0ff */
[----:B------:R-:W-:-:S13]  /*0c60*/  PLOP3.LUT P0, PT, P0, P1, PT, 0x2f, 0xf2 ;  /* 0x0000000000f2781c */ /* 0x000fda0000702577 */
[----:B------:R-:W-:Y:S05]  /*0c70*/  @P0 BREAK.RELIABLE B2 ;  /* 0x0000000000020942 */ /* 0x000fea0003800100 */
[----:B------:R-:W-:Y:S05]  /*0c80*/  @P0 BRA `(.L_x_27) ;  /* 0x0000000000f40947 */ /* 0x000fea0003800000 */
[----:B------:R-:W-:-:S13]  /*0c90*/  ISETP.GE.AND P0, PT, R8, RZ, PT ;  /* 0x000000ff0800720c */ /* 0x000fda0003f06270 */
[----:B------:R-:W-:Y:S02]  /*0ca0*/  @P0 IMAD.MOV.U32 R7, RZ, RZ, RZ ;  /* 0x000000ffff070224 */ /* 0x000fe400078e00ff */
[----:B------:R-:W-:Y:S01]  /*0cb0*/  @!P0 FFMA R6, R0, 1.84467440737095516160e+19, RZ ;  /* 0x5f80000000068823 */ /* 0x000fe200000000ff */
[----:B------:R-:W-:-:S07]  /*0cc0*/  @!P0 IMAD.MOV.U32 R7, RZ, RZ, -0x40 ;  /* 0xffffffc0ff078424 */ /* 0x000fce00078e00ff */
.L_x_23:
[----:B------:R-:W-:Y:S05]  /*0cd0*/  BSYNC.RELIABLE B2 ;  /* 0x0000000000027941 */ /* 0x000fea0003800100 */
.L_x_22:
[----:B------:R-:W-:Y:S01]  /*0ce0*/  UMOV UR4, 0x431f0000 ;  /* 0x431f000000047882 */ /* 0x000fe20000000000 */
[----:B------:R-:W-:Y:S01]  /*0cf0*/  IADD3 R5, PT, PT, R5, -0x7f, RZ ;  /* 0xffffff8105057810 */ /* 0x000fe20007ffe0ff */
[----:B------:R-:W-:Y:S01]  /*0d00*/  UIADD3 UR4, UPT, UPT, UR4, -0x3800000, URZ ;  /* 0xfc80000004047890 */ /* 0x000fe2000fffe0ff */
[----:B------:R-:W-:Y:S02]  /*0d10*/  BSSY.RECONVERGENT B2, `(.L_x_28) ;  /* 0x0000033000027945 */ /* 0x000fe40003800200 */
[----:B------:R-:W-:Y:S01]  /*0d20*/  IADD3 R7, PT, PT, R7, -0x7, R5 ;  /* 0xfffffff907077810 */ /* 0x000fe20007ffe005 */
[----:B------:R-:W-:Y:S02]  /*0d30*/  IMAD R0, R5, -0x800000, R6 ;  /* 0xff80000005007824 */ /* 0x000fe400078e0206 */
[----:B------:R-:W-:-:S03]  /*0d40*/  FADD.FTZ R9, -RZ, -UR4 ;  /* 0x80000004ff097e21 */ /* 0x000fc60008010100 */
[----:B------:R-:W0:Y:S02]  /*0d50*/  MUFU.RCP R8, UR4 ;  /* 0x0000000400087d08 */ /* 0x000e240008001000 */
[----:B0-----:R-:W-:-:S04]  /*0d60*/  FFMA R11, R8, R9, 1 ;  /* 0x3f800000080b7423 */ /* 0x001fc80000000009 */
[----:B------:R-:W-:-:S04]  /*0d70*/  FFMA R11, R8, R11, R8 ;  /* 0x0000000b080b7223 */ /* 0x000fc80000000008 */
[----:B------:R-:W-:-:S04]  /*0d80*/  FFMA R6, R0, R11, RZ ;  /* 0x0000000b00067223 */ /* 0x000fc800000000ff */
[----:B------:R-:W-:-:S04]  /*0d90*/  FFMA R8, R9, R6, R0 ;  /* 0x0000000609087223 */ /* 0x000fc80000000000 */
[----:B------:R-:W-:-:S04]  /*0da0*/  FFMA R8, R11, R8, R6 ;  /* 0x000000080b087223 */ /* 0x000fc80000000006 */
[----:B------:R-:W-:-:S04]  /*0db0*/  FFMA R9, R9, R8, R0 ;  /* 0x0000000809097223 */ /* 0x000fc80000000000 */
[----:B------:R-:W-:-:S05]  /*0dc0*/  FFMA R6, R11, R9, R8 ;  /* 0x000000090b067223 */ /* 0x000fca0000000008 */
[----:B------:R-:W-:-:S04]  /*0dd0*/  SHF.R.U32.HI R0, RZ, 0x17, R6 ;  /* 0x00000017ff007819 */ /* 0x000fc80000011606 */
[----:B------:R-:W-:-:S05]  /*0de0*/  LOP3.LUT R0, R0, 0xff, RZ, 0xc0, !PT ;  /* 0x000000ff00007812 */ /* 0x000fca00078ec0ff */
[----:B------:R-:W-:-:S04]  /*0df0*/  IMAD.IADD R10, R0, 0x1, R7 ;  /* 0x00000001000a7824 */ /* 0x000fc800078e0207 */
[----:B------:R-:W-:-:S05]  /*0e00*/  VIADD R0, R10, 0xffffffff ;  /* 0xffffffff0a007836 */ /* 0x000fca0000000000 */
[----:B------:R-:W-:-:S13]  /*0e10*/  ISETP.GE.U32.AND P0, PT, R0, 0xfe, PT ;  /* 0x000000fe0000780c */ /* 0x000fda0003f06070 */
[----:B------:R-:W-:Y:S05]  /*0e20*/  @!P0 BRA `(.L_x_29) ;  /* 0x0000000000808947 */ /* 0x000fea0003800000 */
[----:B------:R-:W-:-:S13]  /*0e30*/  ISETP.GT.AND P0, PT, R10, 0xfe, PT ;  /* 0x000000fe0a00780c */ /* 0x000fda0003f04270 */
[----:B------:R-:W-:Y:S05]  /*0e40*/  @P0 BRA `(.L_x_30) ;  /* 0x00000000006c0947 */ /* 0x000fea0003800000 */
[----:B------:R-:W-:-:S13]  /*0e50*/  ISETP.GE.AND P0, PT, R10, 0x1, PT ;  /* 0x000000010a00780c */ /* 0x000fda0003f06270 */
[----:B------:R-:W-:Y:S05]  /*0e60*/  @P0 BRA `(.L_x_31) ;  /* 0x0000000000740947 */ /* 0x000fea0003800000 */
[----:B------:R-:W-:Y:S02]  /*0e70*/  ISETP.GE.AND P0, PT, R10, -0x18, PT ;  /* 0xffffffe80a00780c */ /* 0x000fe40003f06270 */
[----:B------:R-:W-:-:S11]  /*0e80*/  LOP3.LUT R6, R6, 0x80000000, RZ, 0xc0, !PT ;  /* 0x8000000006067812 */ /* 0x000fd600078ec0ff */
[----:B------:R-:W-:Y:S05]  /*0e90*/  @!P0 BRA `(.L_x_31) ;  /* 0x0000000000688947 */ /* 0x000fea0003800000 */
[CC--:B------:R-:W-:Y:S01]  /*0ea0*/  FFMA.RZ R0, R11.reuse, R9.reuse, R8 ;  /* 0x000000090b007223 */ /* 0x0c0fe2000000c008 */
[----:B------:R-:W-:Y:S01]  /*0eb0*/  IMAD.MOV R7, RZ, RZ, -R10 ;  /* 0x000000ffff077224 */ /* 0x000fe200078e0a0a */
[C---:B------:R-:W-:Y:S02]  /*0ec0*/  ISETP.NE.AND P2, PT, R10.reuse, RZ, PT ;  /* 0x000000ff0a00720c */ /* 0x040fe40003f45270 */
[----:B------:R-:W-:Y:S02]  /*0ed0*/  ISETP.NE.AND P1, PT, R10, RZ, PT ;  /* 0x000000ff0a00720c */ /* 0x000fe40003f25270 */
[----:B------:R-:W-:Y:S01]  /*0ee0*/  LOP3.LUT R5, R0, 0x7fffff, RZ, 0xc0, !PT ;  /* 0x007fffff00057812 */ /* 0x000fe200078ec0ff */
[CCC-:B------:R-:W-:Y:S01]  /*0ef0*/  FFMA.RP R0, R11.reuse, R9.reuse, R8.reuse ;  /* 0x000000090b007223 */ /* 0x1c0fe20000008008 */
[----:B------:R-:W-:Y:S01]  /*0f00*/  FFMA.RM R11, R11, R9, R8 ;  /* 0x000000090b0b7223 */ /* 0x000fe20000004008 */
[----:B------:R-:W-:Y:S02]  /*0f10*/  IADD3 R8, PT, PT, R10, 0x20, RZ ;  /* 0x000000200a087810 */ /* 0x000fe40007ffe0ff */
[----:B------:R-:W-:-:S02]  /*0f20*/  LOP3.LUT R5, R5, 0x800000, RZ, 0xfc, !PT ;  /* 0x0080000005057812 */ /* 0x000fc400078efcff */
[----:B------:R-:W-:Y:S02]  /*0f30*/  FSETP.NEU.FTZ.AND P0, PT, R0, R11, PT ;  /* 0x0000000b0000720b */ /* 0x000fe40003f1d000 */
[----:B------:R-:W-:Y:S02]  /*0f40*/  SHF.L.U32 R8, R5, R8, RZ ;  /* 0x0000000805087219 */ /* 0x000fe400000006ff */
[----:B------:R-:W-:Y:S02]  /*0f50*/  SEL R0, R7, RZ, P2 ;  /* 0x000000ff07007207 */ /* 0x000fe40001000000 */
[----:B------:R-:W-:Y:S02]  /*0f60*/  ISETP.NE.AND P1, PT, R8, RZ, P1 ;  /* 0x000000ff0800720c */ /* 0x000fe40000f25270 */
[----:B------:R-:W-:Y:S02]  /*0f70*/  SHF.R.U32.HI R0, RZ, R0, R5 ;  /* 0x00000000ff007219 */ /* 0x000fe40000011605 */
[----:B------:R-:W-:-:S02]  /*0f80*/  PLOP3.LUT P0, PT, P0, P1, PT, 0xf8, 0x8f ;  /* 0x00000000008f781c */ /* 0x000fc40000703f70 */
[----:B------:R-:W-:Y:S02]  /*0f90*/  SHF.R.U32.HI R8, RZ, 0x1, R0 ;  /* 0x00000001ff087819 */ /* 0x000fe40000011600 */
[----:B------:R-:W-:-:S04]  /*0fa0*/  SEL R5, RZ, 0x1, !P0 ;  /* 0x00000001ff057807 */ /* 0x000fc80004000000 */
[----:B------:R-:W-:-:S04]  /*0fb0*/  LOP3.LUT R5, R5, 0x1, R8, 0xf8, !PT ;  /* 0x0000000105057812 */ /* 0x000fc800078ef808 */
[----:B------:R-:W-:-:S05]  /*0fc0*/  LOP3.LUT R5, R5, R0, RZ, 0xc0, !PT ;  /* 0x0000000005057212 */ /* 0x000fca00078ec0ff */
[----:B------:R-:W-:-:S05]  /*0fd0*/  IMAD.IADD R5, R8, 0x1, R5 ;  /* 0x0000000108057824 */ /* 0x000fca00078e0205 */
[----:B------:R-:W-:Y:S01]  /*0fe0*/  LOP3.LUT R6, R5, R6, RZ, 0xfc, !PT ;  /* 0x0000000605067212 */ /* 0x000fe200078efcff */
[----:B------:R-:W-:Y:S06]  /*0ff0*/  BRA `(.L_x_31) ;  /* 0x0000000000107947 */ /* 0x000fec0003800000 */
.L_x_30:
[----:B------:R-:W-:-:S04]  /*1000*/  LOP3.LUT R6, R6, 0x80000000, RZ, 0xc0, !PT ;  /* 0x8000000006067812 */ /* 0x000fc800078ec0ff */
[----:B------:R-:W-:Y:S01]  /*1010*/  LOP3.LUT R6, R6, 0x7f800000, RZ, 0xfc, !PT ;  /* 0x7f80000006067812 */ /* 0x000fe200078efcff */
[----:B------:R-:W-:Y:S06]  /*1020*/  BRA `(.L_x_31) ;  /* 0x0000000000047947 */ /* 0x000fec0003800000 */
.L_x_29:
[----:B------:R-:W-:-:S07]  /*1030*/  LEA R6, R7, R6, 0x17 ;  /* 0x0000000607067211 */ /* 0x000fce00078eb8ff */
.L_x_31:
[----:B------:R-:W-:Y:S05]  /*1040*/  BSYNC.RECONVERGENT B2 ;  /* 0x0000000000027941 */ /* 0x000fea0003800200 */
.L_x_28:
[----:B------:R-:W-:Y:S05]  /*1050*/  BRA `(.L_x_32) ;  /* 0x0000000000207947 */ /* 0x000fea0003800000 */
.L_x_27:
[----:B------:R-:W-:-:S04]  /*1060*/  LOP3.LUT R6, R7, 0x80000000, R6, 0x48, !PT ;  /* 0x8000000007067812 */ /* 0x000fc800078e4806 */
[----:B------:R-:W-:Y:S01]  /*1070*/  LOP3.LUT R6, R6, 0x7f800000, RZ, 0xfc, !PT ;  /* 0x7f80000006067812 */ /* 0x000fe200078efcff */
[----:B------:R-:W-:Y:S06]  /*1080*/  BRA `(.L_x_32) ;  /* 0x0000000000147947 */ /* 0x000fec0003800000 */
.L_x_26:
[----:B------:R-:W-:Y:S01]  /*1090*/  LOP3.LUT R6, R7, 0x80000000, R6, 0x48, !PT ;  /* 0x8000000007067812 */ /* 0x000fe200078e4806 */
[----:B------:R-:W-:Y:S06]  /*10a0*/  BRA `(.L_x_32) ;  /* 0x00000000000c7947 */ /* 0x000fec0003800000 */
.L_x_25:
[----:B------:R-:W0:Y:S01]  /*10b0*/  MUFU.RSQ R6, -QNAN ;  /* 0xffc0000000067908 */ /* 0x000e220000001400 */
[----:B------:R-:W-:Y:S05]  /*10c0*/  BRA `(.L_x_32) ;  /* 0x0000000000047947 */ /* 0x000fea0003800000 */
.L_x_24:
[----:B------:R-:W-:-:S07]  /*10d0*/  FADD.FTZ R6, R0, 159 ;  /* 0x431f000000067421 */ /* 0x000fce0000010000 */
.L_x_32:
[----:B------:R-:W-:Y:S05]  /*10e0*/  BSYNC.RECONVERGENT B0 ;  /* 0x0000000000007941 */ /* 0x000fea0003800200 */
.L_x_21:
[----:B------:R-:W-:-:S04]  /*10f0*/  IMAD.MOV.U32 R5, RZ, RZ, 0x0 ;  /* 0x00000000ff057424 */ /* 0x000fc800078e00ff */
[----:B0-----:R-:W-:Y:S05]  /*1100*/  RET.REL.NODEC R4 `(_Z14gaussianFilterPhPfii) ;  /* 0xffffffec04bc7950 */ /* 0x001fea0003c3ffff */
.L_x_33:
        /* <DEDUP_REMOVED lines=15> */
.L_x_34:


//--------------------- .nv.shared._Z12maxReductionPfS_j --------------------------
	.section	.nv.shared._Z12maxReductionPfS_j,"aw",@nobits
	.sectionflags	@""
	.align	4
.nv.shared._Z12maxReductionPfS_j:
	.zero		3072


//--------------------- .nv.shared.reserved.0     --------------------------
	.section	.nv.shared.reserved.0,"aw",@nobits
	.weak		__nv_reservedSMEM_offset_0_alias
	.size		__nv_reservedSMEM_offset_0_alias, 0, 64
	.other		__nv_reservedSMEM_offset_0_alias,@"STO_CUDA_RESERVED_SHARED STV_DEFAULT"
__nv_reservedSMEM_offset_0_alias:
	.zero		0
	.zero		64


//--------------------- .nv.shared._Z14gaussianFilterPhPfii --------------------------
	.section	.nv.shared._Z14gaussianFilterPhPfii,"aw",@nobits
	.sectionflags	@""
.nv.shared._Z14gaussianFilterPhPfii:
	.zero		1280


//--------------------- .nv.constant0._Z12maxReductionPfS_j --------------------------
	.section	.nv.constant0._Z12maxReductionPfS_j,"a",@progbits
	.sectionflags	@""
	.align	4
.nv.constant0._Z12maxReductionPfS_j:
	.zero		916


//--------------------- .nv.constant0._Z22floatArrToUnsignedCharPfPhi --------------------------
	.section	.nv.constant0._Z22floatArrToUnsignedCharPfPhi,"a",@progbits
	.sectionflags	@""
	.align	4
.nv.constant0._Z22floatArrToUnsignedCharPfPhi:
	.zero		916


//--------------------- .nv.constant0._Z14gaussianFilterPhPfii --------------------------
	.section	.nv.constant0._Z14gaussianFilterPhPfii,"a",@progbits
	.sectionflags	@""
	.align	4
.nv.constant0._Z14gaussianFilterPhPfii:
	.zero		920


//--------------------- SYMBOLS --------------------------

	.type		.nv.reservedSmem.offset0,@object
	.size		.nv.reservedSmem.offset0,0x4
	.type		.nv.reservedSmem.cap,@object
	.size		.nv.reservedSmem.cap,0x4
